	.target	sm_100

	.elftype	@"ET_EXEC"


//--------------------- .note.nv.tkinfo           --------------------------
	.section	.note.nv.tkinfo,"",@"SHT_NOTE"
	.sectionflags	@"SHF_NOTE_NV_TKINFO"
	.tkinfo
        /*0018*/ 	.word	0x00000081
        /*0030*/ 	.string	""
        /*0030*/ 	.string	"ptxas"
        /*0030*/ 	.string	"Cuda compilation tools, release 12.9, V12.9.86"
        /*0030*/ 	.string	"Build cuda_12.9.r12.9/compiler.36037853_0"
        /*0030*/ 	.string	"-regUsageLevel 10 -arch sm_100f -m 64 "



//--------------------- .note.nv.cuver            --------------------------
	.section	.note.nv.cuver,"",@"SHT_NOTE"
	.sectionflags	@"SHF_NOTE_NV_CUVER"
        /*0018*/ 	.short	0x0001
        /*001a*/ 	.short	0x0064
        /*001c*/ 	.short	0x0001
        /*001e*/ 	.short	0x0000
        /*0020*/ 	.short	0x0001
        /*0022*/ 	.short	0x0000


//--------------------- .nv.info                  --------------------------
	.section	.nv.info,"",@"SHT_CUDA_INFO"
	.align	4


	//----- nvinfo : EIATTR_REGCOUNT
	.align		4
        /*0000*/ 	.byte	0x04, 0x2f
        /*0002*/ 	.short	(.L_15 - .L_14)
	.align		4
.L_14:
        /*0004*/ 	.word	index@(_ZN9deep_gemm24sm100_fp8_gemm_1d1d_implILN4cute4UMMA5MajorE0ELS3_0ELj0ELj24576ELj1536ELj128ELj224ELj128ELj1ELj128ELj128ELj64ELj4ELj128ELj128ELj1ELb0ELj150ELNS_8GemmTypeE0ELb0EN7cutlass10bfloat16_tENS_16EpilogueIdentityEEEvPijjj14CUtensorMap_stS9_S9_S9_S9_)
        /*0008*/ 	.word	0x00000038


	//----- nvinfo : EIATTR_FRAME_SIZE
	.align		4
.L_15:
        /*000c*/ 	.byte	0x04, 0x11
        /*000e*/ 	.short	(.L_17 - .L_16)
	.align		4
.L_16:
        /*0010*/ 	.word	index@($__internal_3_$__cuda_sm20_div_u16)
        /*0014*/ 	.word	0x00000000


	//----- nvinfo : EIATTR_FRAME_SIZE
	.align		4
.L_17:
        /*0018*/ 	.byte	0x04, 0x11
        /*001a*/ 	.short	(.L_19 - .L_18)
	.align		4
.L_18:
        /*001c*/ 	.word	index@($__internal_2_$__cuda_sm10x_tcgen05_guardrail_trap_unallocated_columns_being_dealloced)
        /*0020*/ 	.word	0x00000000


	//----- nvinfo : EIATTR_FRAME_SIZE
	.align		4
.L_19:
        /*0024*/ 	.byte	0x04, 0x11
        /*0026*/ 	.short	(.L_21 - .L_20)
	.align		4
.L_20:
        /*0028*/ 	.word	index@($__internal_1_$__cuda_sm10x_tcgen05_guardrail_trap_phase_invalid_during_alloc)
        /*002c*/ 	.word	0x00000000


	//----- nvinfo : EIATTR_FRAME_SIZE
	.align		4
.L_21:
        /*0030*/ 	.byte	0x04, 0x11
        /*0032*/ 	.short	(.L_23 - .L_22)
	.align		4
.L_22:
        /*0034*/ 	.word	index@($__internal_0_$__cuda_sm10x_tcgen05_guardrail_trap_col_being_dealloced_not_returned_by_alloc)
        /*0038*/ 	.word	0x00000000


	//----- nvinfo : EIATTR_FRAME_SIZE
	.align		4
.L_23:
        /*003c*/ 	.byte	0x04, 0x11
        /*003e*/ 	.short	(.L_25 - .L_24)
	.align		4
.L_24:
        /*0040*/ 	.word	index@(_ZN9deep_gemm24sm100_fp8_gemm_1d1d_implILN4cute4UMMA5MajorE0ELS3_0ELj0ELj24576ELj1536ELj128ELj224ELj128ELj1ELj128ELj128ELj64ELj4ELj128ELj128ELj1ELb0ELj150ELNS_8GemmTypeE0ELb0EN7cutlass10bfloat16_tENS_16EpilogueIdentityEEEvPijjj14CUtensorMap_stS9_S9_S9_S9_)
        /*0044*/ 	.word	0x00000000


	//----- nvinfo : EIATTR_MIN_STACK_SIZE
	.align		4
.L_25:
        /*0048*/ 	.byte	0x04, 0x12
        /*004a*/ 	.short	(.L_27 - .L_26)
	.align		4
.L_26:
        /*004c*/ 	.word	index@(_ZN9deep_gemm24sm100_fp8_gemm_1d1d_implILN4cute4UMMA5MajorE0ELS3_0ELj0ELj24576ELj1536ELj128ELj224ELj128ELj1ELj128ELj128ELj64ELj4ELj128ELj128ELj1ELb0ELj150ELNS_8GemmTypeE0ELb0EN7cutlass10bfloat16_tENS_16EpilogueIdentityEEEvPijjj14CUtensorMap_stS9_S9_S9_S9_)
        /*0050*/ 	.word	0x00000000
.L_27:


//--------------------- .nv.info._ZN9deep_gemm24sm100_fp8_gemm_1d1d_implILN4cute4UMMA5MajorE0ELS3_0ELj0ELj24576ELj1536ELj128ELj224ELj128ELj1ELj128ELj128ELj64ELj4ELj128ELj128ELj1ELb0ELj150ELNS_8GemmTypeE0ELb0EN7cutlass10bfloat16_tENS_16EpilogueIdentityEEEvPijjj14CUtensorMap_stS9_S9_S9_S9_ --------------------------
	.section	.nv.info._ZN9deep_gemm24sm100_fp8_gemm_1d1d_implILN4cute4UMMA5MajorE0ELS3_0ELj0ELj24576ELj1536ELj128ELj224ELj128ELj1ELj128ELj128ELj64ELj4ELj128ELj128ELj1ELb0ELj150ELNS_8GemmTypeE0ELb0EN7cutlass10bfloat16_tENS_16EpilogueIdentityEEEvPijjj14CUtensorMap_stS9_S9_S9_S9_,"",@"SHT_CUDA_INFO"
	.sectionflags	@""
	.align	4


	//----- nvinfo : EIATTR_CUDA_API_VERSION
	.align		4
        /*0000*/ 	.byte	0x04, 0x37
        /*0002*/ 	.short	(.L_29 - .L_28)
.L_28:
        /*0004*/ 	.word	0x00000081


	//----- nvinfo : EIATTR_KPARAM_INFO
	.align		4
.L_29:
        /*0008*/ 	.byte	0x04, 0x17
        /*000a*/ 	.short	(.L_31 - .L_30)
.L_30:
        /*000c*/ 	.word	0x00000000
        /*0010*/ 	.short	0x0008
        /*0012*/ 	.short	0x0240
        /*0014*/ 	.byte	0x00, 0xf0, 0x01, 0x02


	//----- nvinfo : EIATTR_KPARAM_INFO
	.align		4
.L_31:
        /*0018*/ 	.byte	0x04, 0x17
        /*001a*/ 	.short	(.L_33 - .L_32)
.L_32:
        /*001c*/ 	.word	0x00000000
        /*0020*/ 	.short	0x0007
        /*0022*/ 	.short	0x01c0
        /*0024*/ 	.byte	0x00, 0xf0, 0x01, 0x02


	//----- nvinfo : EIATTR_KPARAM_INFO
	.align		4
.L_33:
        /*0028*/ 	.byte	0x04, 0x17
        /*002a*/ 	.short	(.L_35 - .L_34)
.L_34:
        /*002c*/ 	.word	0x00000000
        /*0030*/ 	.short	0x0006
        /*0032*/ 	.short	0x0140
        /*0034*/ 	.byte	0x00, 0xf0, 0x01, 0x02


	//----- nvinfo : EIATTR_KPARAM_INFO
	.align		4
.L_35:
        /*0038*/ 	.byte	0x04, 0x17
        /*003a*/ 	.short	(.L_37 - .L_36)
.L_36:
        /*003c*/ 	.word	0x00000000
        /*0040*/ 	.short	0x0005
        /*0042*/ 	.short	0x00c0
        /*0044*/ 	.byte	0x00, 0xf0, 0x01, 0x02


	//----- nvinfo : EIATTR_KPARAM_INFO
	.align		4
.L_37:
        /*0048*/ 	.byte	0x04, 0x17
        /*004a*/ 	.short	(.L_39 - .L_38)
.L_38:
        /*004c*/ 	.word	0x00000000
        /*0050*/ 	.short	0x0004
        /*0052*/ 	.short	0x0040
        /*0054*/ 	.byte	0x00, 0xf0, 0x01, 0x02


	//----- nvinfo : EIATTR_KPARAM_INFO
	.align		4
.L_39:
        /*0058*/ 	.byte	0x04, 0x17
        /*005a*/ 	.short	(.L_41 - .L_40)
.L_40:
        /*005c*/ 	.word	0x00000000
        /*0060*/ 	.short	0x0003
        /*0062*/ 	.short	0x0010
        /*0064*/ 	.byte	0x00, 0xf0, 0x11, 0x00


	//----- nvinfo : EIATTR_KPARAM_INFO
	.align		4
.L_41:
        /*0068*/ 	.byte	0x04, 0x17
        /*006a*/ 	.short	(.L_43 - .L_42)
.L_42:
        /*006c*/ 	.word	0x00000000
        /*0070*/ 	.short	0x0002
        /*0072*/ 	.short	0x000c
        /*0074*/ 	.byte	0x00, 0xf0, 0x11, 0x00


	//----- nvinfo : EIATTR_KPARAM_INFO
	.align		4
.L_43:
        /*0078*/ 	.byte	0x04, 0x17
        /*007a*/ 	.short	(.L_45 - .L_44)
.L_44:
        /*007c*/ 	.word	0x00000000
        /*0080*/ 	.short	0x0001
        /*0082*/ 	.short	0x0008
        /*0084*/ 	.byte	0x00, 0xf0, 0x11, 0x00


	//----- nvinfo : EIATTR_KPARAM_INFO
	.align		4
.L_45:
        /*0088*/ 	.byte	0x04, 0x17
        /*008a*/ 	.short	(.L_47 - .L_46)
.L_46:
        /*008c*/ 	.word	0x00000000
        /*0090*/ 	.short	0x0000
        /*0092*/ 	.short	0x0000
        /*0094*/ 	.byte	0x00, 0xf5, 0x21, 0x00


	//----- nvinfo : EIATTR_AT_ENTRY_FRAGMENTS
	.align		4
.L_47:
        /*0098*/ 	.byte	0x04, 0x4f
        /*009a*/ 	.short	(.L_49 - .L_48)


	//   ....[0]....
.L_48:
        /*009c*/ 	.word	0x00000004


	//----- nvinfo : EIATTR_RESERVED_SMEM_USED
	.align		4
.L_49:
        /*00a0*/ 	.byte	0x01, 0x41
	.zero		2


	//----- nvinfo : EIATTR_SPARSE_MMA_MASK
	.align		4
        /*00a4*/ 	.byte	0x03, 0x50
        /*00a6*/ 	.short	0x0000


	//----- nvinfo : EIATTR_TCGEN05_1CTA_USED
	.align		4
        /*00a8*/ 	.byte	0x01, 0x51
	.zero		2


	//----- nvinfo : EIATTR_MAXREG_COUNT
	.align		4
        /*00ac*/ 	.byte	0x03, 0x1b
        /*00ae*/ 	.short	0x00ff


	//----- nvinfo : EIATTR_NUM_BARRIERS
	.align		4
        /*00b0*/ 	.byte	0x02, 0x4c
        /*00b2*/ 	.byte	0x09
	.zero		1


	//----- nvinfo : EIATTR_INT_WARP_WIDE_INSTR_OFFSETS
	.align		4
        /*00b4*/ 	.byte	0x04, 0x31
        /*00b6*/ 	.short	(.L_51 - .L_50)


	//   ....[0]....
.L_50:
        /*00b8*/ 	.word	0x00004bb0


	//   ....[1]....
        /*00bc*/ 	.word	0x00004bd0


	//----- nvinfo : EIATTR_COOP_GROUP_MASK_REGIDS
	.align		4
.L_51:
        /*00c0*/ 	.byte	0x04, 0x29
        /*00c2*/ 	.short	(.L_53 - .L_52)


	//   ....[0]....
.L_52:
        /*00c4*/ 	.word	0xffffffff


	//   ....[1]....
        /*00c8*/ 	.word	0xffffffff


	//   ....[2]....
        /*00cc*/ 	.word	0xffffffff


	//   ....[3]....
        /*00d0*/ 	.word	0xffffffff


	//   ....[4]....
        /*00d4*/ 	.word	0xffffffff


	//   ....[5]....
        /*00d8*/ 	.word	0xffffffff


	//   ....[6]....
        /*00dc*/ 	.word	0xffffffff


	//   ....[7]....
        /*00e0*/ 	.word	0xffffffff


	//   ....[8]....
        /*00e4*/ 	.word	0xffffffff


	//   ....[9]....
        /*00e8*/ 	.word	0xffffffff


	//   ....[10]....
        /*00ec*/ 	.word	0xffffffff


	//   ....[11]....
        /*00f0*/ 	.word	0xffffffff


	//   ....[12]....
        /*00f4*/ 	.word	0xffffffff


	//   ....[13]....
        /*00f8*/ 	.word	0xffffffff


	//----- nvinfo : EIATTR_COOP_GROUP_INSTR_OFFSETS
	.align		4
.L_53:
        /*00fc*/ 	.byte	0x04, 0x28
        /*00fe*/ 	.short	(.L_55 - .L_54)


	//   ....[0]....
.L_54:
        /*0100*/ 	.word	0x00000030


	//   ....[1]....
        /*0104*/ 	.word	0x00000470


	//   ....[2]....
        /*0108*/ 	.word	0x00000730


	//   ....[3]....
        /*010c*/ 	.word	0x00000b70


	//   ....[4]....
        /*0110*/ 	.word	0x00000c20


	//   ....[5]....
        /*0114*/ 	.word	0x00000cd0


	//   ....[6]....
        /*0118*/ 	.word	0x000012f0


	//   ....[7]....
        /*011c*/ 	.word	0x00001310


	//   ....[8]....
        /*0120*/ 	.word	0x00001330


	//   ....[9]....
        /*0124*/ 	.word	0x00001580


	//   ....[10]....
        /*0128*/ 	.word	0x000015b0


	//   ....[11]....
        /*012c*/ 	.word	0x000015d0


	//   ....[12]....
        /*0130*/ 	.word	0x00004ad0


	//   ....[13]....
        /*0134*/ 	.word	0x00004c90


	//----- nvinfo : EIATTR_VRC_CTA_INIT_COUNT
	.align		4
.L_55:
        /*0138*/ 	.byte	0x02, 0x4a
        /*013a*/ 	.byte	0x80
	.zero		1


	//----- nvinfo : EIATTR_MBARRIER_INSTR_OFFSETS
	.align		4
        /*013c*/ 	.byte	0x04, 0x39
        /*013e*/ 	.short	(.L_57 - .L_56)


	//   ....[0]....
.L_56:
        /*0140*/ 	.word	0x00000330
        /*0144*/ 	.word	0x000000ff
        /*0148*/ 	.word	0x00031800
        /*014c*/ 	.short	0x0100
        /*014e*/ 	.byte	0x05
	.zero		1


	//   ....[1]....
        /*0150*/ 	.word	0x00000340
        /*0154*/ 	.word	0x000000ff
        /*0158*/ 	.word	0x00031820
        /*015c*/ 	.short	0x0100
        /*015e*/ 	.byte	0x05
	.zero		1


	//   ....[2]....
        /*0160*/ 	.word	0x00000350
        /*0164*/ 	.word	0x000000ff
        /*0168*/ 	.word	0x00031840
        /*016c*/ 	.short	0x0100
        /*016e*/ 	.byte	0x05
	.zero		1


	//   ....[3]....
        /*0170*/ 	.word	0x00000360
        /*0174*/ 	.word	0x000000ff
        /*0178*/ 	.word	0x00031808
        /*017c*/ 	.short	0x0100
        /*017e*/ 	.byte	0x05
	.zero		1


	//   ....[4]....
        /*0180*/ 	.word	0x00000370
        /*0184*/ 	.word	0x000000ff
        /*0188*/ 	.word	0x00031828
        /*018c*/ 	.short	0x0100
        /*018e*/ 	.byte	0x05
	.zero		1


	//   ....[5]....
        /*0190*/ 	.word	0x00000380
        /*0194*/ 	.word	0x000000ff
        /*0198*/ 	.word	0x00031848
        /*019c*/ 	.short	0x0100
        /*019e*/ 	.byte	0x05
	.zero		1


	//   ....[6]....
        /*01a0*/ 	.word	0x00000390
        /*01a4*/ 	.word	0x000000ff
        /*01a8*/ 	.word	0x00031810
        /*01ac*/ 	.short	0x0100
        /*01ae*/ 	.byte	0x05
	.zero		1


	//   ....[7]....
        /*01b0*/ 	.word	0x000003a0
        /*01b4*/ 	.word	0x000000ff
        /*01b8*/ 	.word	0x00031830
        /*01bc*/ 	.short	0x0100
        /*01be*/ 	.byte	0x05
	.zero		1


	//   ....[8]....
        /*01c0*/ 	.word	0x000003b0
        /*01c4*/ 	.word	0x000000ff
        /*01c8*/ 	.word	0x00031850
        /*01cc*/ 	.short	0x0100
        /*01ce*/ 	.byte	0x05
	.zero		1


	//   ....[9]....
        /*01d0*/ 	.word	0x000003c0
        /*01d4*/ 	.word	0x000000ff
        /*01d8*/ 	.word	0x00031818
        /*01dc*/ 	.short	0x0100
        /*01de*/ 	.byte	0x05
	.zero		1


	//   ....[10]....
        /*01e0*/ 	.word	0x000003d0
        /*01e4*/ 	.word	0x000000ff
        /*01e8*/ 	.word	0x00031838
        /*01ec*/ 	.short	0x0100
        /*01ee*/ 	.byte	0x05
	.zero		1


	//   ....[11]....
        /*01f0*/ 	.word	0x000003e0
        /*01f4*/ 	.word	0x000000ff
        /*01f8*/ 	.word	0x00031858
        /*01fc*/ 	.short	0x0100
        /*01fe*/ 	.byte	0x05
	.zero		1


	//   ....[12]....
        /*0200*/ 	.word	0x000003f0
        /*0204*/ 	.word	0x000000ff
        /*0208*/ 	.word	0x00031860
        /*020c*/ 	.short	0x0100
        /*020e*/ 	.byte	0x05
	.zero		1


	//   ....[13]....
        /*0210*/ 	.word	0x00000400
        /*0214*/ 	.word	0x000000ff
        /*0218*/ 	.word	0x00031870
        /*021c*/ 	.short	0x0100
        /*021e*/ 	.byte	0x05
	.zero		1


	//   ....[14]....
        /*0220*/ 	.word	0x00000410
        /*0224*/ 	.word	0x000000ff
        /*0228*/ 	.word	0x00031868
        /*022c*/ 	.short	0x0100
        /*022e*/ 	.byte	0x05
	.zero		1


	//   ....[15]....
        /*0230*/ 	.word	0x00000420
        /*0234*/ 	.word	0x000000ff
        /*0238*/ 	.word	0x00031878
        /*023c*/ 	.short	0x0100
        /*023e*/ 	.byte	0x05
	.zero		1


	//   ....[16]....
        /*0240*/ 	.word	0x00000a20
        /*0244*/ 	.word	0x00000002
        /*0248*/ 	.word	0x00031800
        /*024c*/ 	.short	0x010a
        /*024e*/ 	.byte	0xff
	.zero		1


	//   ....[17]....
        /*0250*/ 	.word	0x00000db0
        /*0254*/ 	.word	0x00000002
        /*0258*/ 	.word	0x00000000
        /*025c*/ 	.short	0x0101
        /*025e*/ 	.byte	0xff
	.zero		1


	//   ....[18]....
        /*0260*/ 	.word	0x000010e0
        /*0264*/ 	.word	0x00000000
        /*0268*/ 	.word	0x00031870
        /*026c*/ 	.short	0x010a
        /*026e*/ 	.byte	0x08
	.zero		1


	//   ....[19]....
        /*0270*/ 	.word	0x00001180
        /*0274*/ 	.word	0x000000ff
        /*0278*/ 	.word	0x00031840
        /*027c*/ 	.short	0x010a
        /*027e*/ 	.byte	0x0d
	.zero		1


	//   ....[20]....
        /*0280*/ 	.word	0x00001550
        /*0284*/ 	.word	0x000000ff
        /*0288*/ 	.word	0x00031840
        /*028c*/ 	.short	0x010a
        /*028e*/ 	.byte	0x09
	.zero		1


	//   ....[21]....
        /*0290*/ 	.word	0x00001b20
        /*0294*/ 	.word	0x00000000
        /*0298*/ 	.word	0x00031820
        /*029c*/ 	.short	0x010a
        /*029e*/ 	.byte	0xff
	.zero		1


	//   ....[22]....
        /*02a0*/ 	.word	0x00001ec0
        /*02a4*/ 	.word	0x00000000
        /*02a8*/ 	.word	0x00031828
        /*02ac*/ 	.short	0x010a
        /*02ae*/ 	.byte	0xff
	.zero		1


	//   ....[23]....
        /*02b0*/ 	.word	0x00002030
        /*02b4*/ 	.word	0x00000000
        /*02b8*/ 	.word	0x00031830
        /*02bc*/ 	.short	0x010a
        /*02be*/ 	.byte	0xff
	.zero		1


	//   ....[24]....
        /*02c0*/ 	.word	0x00002190
        /*02c4*/ 	.word	0x00000000
        /*02c8*/ 	.word	0x00031838
        /*02cc*/ 	.short	0x010a
        /*02ce*/ 	.byte	0xff
	.zero		1


	//   ....[25]....
        /*02d0*/ 	.word	0x000022e0
        /*02d4*/ 	.word	0x00000000
        /*02d8*/ 	.word	0x00031820
        /*02dc*/ 	.short	0x010a
        /*02de*/ 	.byte	0xff
	.zero		1


	//   ....[26]....
        /*02e0*/ 	.word	0x000024f0
        /*02e4*/ 	.word	0x00000000
        /*02e8*/ 	.word	0x00031828
        /*02ec*/ 	.short	0x010a
        /*02ee*/ 	.byte	0xff
	.zero		1


	//   ....[27]....
        /*02f0*/ 	.word	0x00002620
        /*02f4*/ 	.word	0x00000000
        /*02f8*/ 	.word	0x00031830
        /*02fc*/ 	.short	0x010a
        /*02fe*/ 	.byte	0xff
	.zero		1


	//   ....[28]....
        /*0300*/ 	.word	0x00002750
        /*0304*/ 	.word	0x00000000
        /*0308*/ 	.word	0x00031838
        /*030c*/ 	.short	0x010a
        /*030e*/ 	.byte	0xff
	.zero		1


	//   ....[29]....
        /*0310*/ 	.word	0x00002880
        /*0314*/ 	.word	0x00000000
        /*0318*/ 	.word	0x00031820
        /*031c*/ 	.short	0x010a
        /*031e*/ 	.byte	0xff
	.zero		1


	//   ....[30]....
        /*0320*/ 	.word	0x00002a90
        /*0324*/ 	.word	0x00000000
        /*0328*/ 	.word	0x00031828
        /*032c*/ 	.short	0x010a
        /*032e*/ 	.byte	0xff
	.zero		1


	//   ....[31]....
        /*0330*/ 	.word	0x00002bc0
        /*0334*/ 	.word	0x00000000
        /*0338*/ 	.word	0x00031830
        /*033c*/ 	.short	0x010a
        /*033e*/ 	.byte	0xff
	.zero		1


	//   ....[32]....
        /*0340*/ 	.word	0x00002cf0
        /*0344*/ 	.word	0x00000000
        /*0348*/ 	.word	0x00031838
        /*034c*/ 	.short	0x010a
        /*034e*/ 	.byte	0xff
	.zero		1


	//   ....[33]....
        /*0350*/ 	.word	0x00003190
        /*0354*/ 	.word	0x00000002
        /*0358*/ 	.word	0x00031860
        /*035c*/ 	.short	0x010a
        /*035e*/ 	.byte	0xff
	.zero		1


	//   ....[34]....
        /*0360*/ 	.word	0x00004950
        /*0364*/ 	.word	0x00000002
        /*0368*/ 	.word	0x00000000
        /*036c*/ 	.short	0x0101
        /*036e*/ 	.byte	0xff
	.zero		1


	//   ....[35]....
        /*0370*/ 	.word	0x00004cc0
        /*0374*/ 	.word	0x00000002
        /*0378*/ 	.word	0x00031800
        /*037c*/ 	.short	0x010a
        /*037e*/ 	.byte	0xff
	.zero		1


	//   ....[36]....
        /*0380*/ 	.word	0x00004d40
        /*0384*/ 	.word	0x00000000
        /*0388*/ 	.word	0x00031870
        /*038c*/ 	.short	0x010a
        /*038e*/ 	.byte	0xff
	.zero		1


	//   ....[37]....
        /*0390*/ 	.word	0x00004db0
        /*0394*/ 	.word	0x00000002
        /*0398*/ 	.word	0x00031840
        /*039c*/ 	.short	0x010a
        /*039e*/ 	.byte	0xff
	.zero		1


	//   ....[38]....
        /*03a0*/ 	.word	0x00004e20
        /*03a4*/ 	.word	0x00000000
        /*03a8*/ 	.word	0x00031840
        /*03ac*/ 	.short	0x010a
        /*03ae*/ 	.byte	0xff
	.zero		1


	//   ....[39]....
        /*03b0*/ 	.word	0x00004e90
        /*03b4*/ 	.word	0x00000000
        /*03b8*/ 	.word	0x00031820
        /*03bc*/ 	.short	0x010a
        /*03be*/ 	.byte	0xff
	.zero		1


	//   ....[40]....
        /*03c0*/ 	.word	0x00004f00
        /*03c4*/ 	.word	0x00000000
        /*03c8*/ 	.word	0x00031828
        /*03cc*/ 	.short	0x010a
        /*03ce*/ 	.byte	0xff
	.zero		1


	//   ....[41]....
        /*03d0*/ 	.word	0x00004f70
        /*03d4*/ 	.word	0x00000000
        /*03d8*/ 	.word	0x00031830
        /*03dc*/ 	.short	0x010a
        /*03de*/ 	.byte	0xff
	.zero		1


	//   ....[42]....
        /*03e0*/ 	.word	0x00004fe0
        /*03e4*/ 	.word	0x00000000
        /*03e8*/ 	.word	0x00031838
        /*03ec*/ 	.short	0x010a
        /*03ee*/ 	.byte	0xff
	.zero		1


	//   ....[43]....
        /*03f0*/ 	.word	0x00005050
        /*03f4*/ 	.word	0x00000000
        /*03f8*/ 	.word	0x00031820
        /*03fc*/ 	.short	0x010a
        /*03fe*/ 	.byte	0xff
	.zero		1


	//   ....[44]....
        /*0400*/ 	.word	0x000050c0
        /*0404*/ 	.word	0x00000000
        /*0408*/ 	.word	0x00031828
        /*040c*/ 	.short	0x010a
        /*040e*/ 	.byte	0xff
	.zero		1


	//   ....[45]....
        /*0410*/ 	.word	0x00005130
        /*0414*/ 	.word	0x00000000
        /*0418*/ 	.word	0x00031830
        /*041c*/ 	.short	0x010a
        /*041e*/ 	.byte	0xff
	.zero		1


	//   ....[46]....
        /*0420*/ 	.word	0x000051a0
        /*0424*/ 	.word	0x00000000
        /*0428*/ 	.word	0x00031838
        /*042c*/ 	.short	0x010a
        /*042e*/ 	.byte	0xff
	.zero		1


	//   ....[47]....
        /*0430*/ 	.word	0x00005210
        /*0434*/ 	.word	0x00000000
        /*0438*/ 	.word	0x00031820
        /*043c*/ 	.short	0x010a
        /*043e*/ 	.byte	0xff
	.zero		1


	//   ....[48]....
        /*0440*/ 	.word	0x00005280
        /*0444*/ 	.word	0x00000000
        /*0448*/ 	.word	0x00031828
        /*044c*/ 	.short	0x010a
        /*044e*/ 	.byte	0xff
	.zero		1


	//   ....[49]....
        /*0450*/ 	.word	0x000052f0
        /*0454*/ 	.word	0x00000000
        /*0458*/ 	.word	0x00031830
        /*045c*/ 	.short	0x010a
        /*045e*/ 	.byte	0xff
	.zero		1


	//   ....[50]....
        /*0460*/ 	.word	0x00005360
        /*0464*/ 	.word	0x00000000
        /*0468*/ 	.word	0x00031838
        /*046c*/ 	.short	0x010a
        /*046e*/ 	.byte	0xff
	.zero		1


	//   ....[51]....
        /*0470*/ 	.word	0x000053c0
        /*0474*/ 	.word	0x00000002
        /*0478*/ 	.word	0x00031860
        /*047c*/ 	.short	0x010a
        /*047e*/ 	.byte	0xff
	.zero		1


	//----- nvinfo : EIATTR_NUM_MBARRIERS
	.align		4
.L_57:
        /*0480*/ 	.byte	0x03, 0x38
        /*0482*/ 	.short	0x0010


	//----- nvinfo : EIATTR_EXIT_INSTR_OFFSETS
	.align		4
        /*0484*/ 	.byte	0x04, 0x1c
        /*0486*/ 	.short	(.L_59 - .L_58)


	//   ....[0]....
.L_58:
        /*0488*/ 	.word	0x00000830


	//   ....[1]....
        /*048c*/ 	.word	0x00000e10


	//   ....[2]....
        /*0490*/ 	.word	0x00000ef0


	//   ....[3]....
        /*0494*/ 	.word	0x000018d0


	//   ....[4]....
        /*0498*/ 	.word	0x00001940


	//   ....[5]....
        /*049c*/ 	.word	0x00002e40


	//   ....[6]....
        /*04a0*/ 	.word	0x00002ea0


	//   ....[7]....
        /*04a4*/ 	.word	0x00004ab0


	//   ....[8]....
        /*04a8*/ 	.word	0x00004ca0


	//----- nvinfo : EIATTR_MAX_THREADS
	.align		4
.L_59:
        /*04ac*/ 	.byte	0x04, 0x05
        /*04ae*/ 	.short	(.L_61 - .L_60)
.L_60:
        /*04b0*/ 	.word	0x00000100
        /*04b4*/ 	.word	0x00000001
        /*04b8*/ 	.word	0x00000001


	//----- nvinfo : EIATTR_CRS_STACK_SIZE
	.align		4
.L_61:
        /*04bc*/ 	.byte	0x04, 0x1e
        /*04be*/ 	.short	(.L_63 - .L_62)
.L_62:
        /*04c0*/ 	.word	0x00000000


	//----- nvinfo : EIATTR_CBANK_PARAM_SIZE
	.align		4
.L_63:
        /*04c4*/ 	.byte	0x03, 0x19
        /*04c6*/ 	.short	0x02c0


	//----- nvinfo : EIATTR_PARAM_CBANK
	.align		4
        /*04c8*/ 	.byte	0x04, 0x0a
        /*04ca*/ 	.short	(.L_65 - .L_64)
	.align		4
.L_64:
        /*04cc*/ 	.word	index@(.nv.constant0._ZN9deep_gemm24sm100_fp8_gemm_1d1d_implILN4cute4UMMA5MajorE0ELS3_0ELj0ELj24576ELj1536ELj128ELj224ELj128ELj1ELj128ELj128ELj64ELj4ELj128ELj128ELj1ELb0ELj150ELNS_8GemmTypeE0ELb0EN7cutlass10bfloat16_tENS_16EpilogueIdentityEEEvPijjj14CUtensorMap_stS9_S9_S9_S9_)
        /*04d0*/ 	.short	0x0380
        /*04d2*/ 	.short	0x02c0


	//----- nvinfo : EIATTR_SW_WAR
	.align		4
.L_65:
        /*04d4*/ 	.byte	0x04, 0x36
        /*04d6*/ 	.short	(.L_67 - .L_66)
.L_66:
        /*04d8*/ 	.word	0x00000008
.L_67:


//--------------------- .nv.compat                --------------------------
	.section	.nv.compat,"",@"SHT_CUDA_COMPAT_INFO"
	.align	4
        /*0000*/ 	.byte	0x02, 0x02, 0x02, 0x00, 0x02, 0x05, 0x05, 0x00, 0x02, 0x03, 0x01, 0x00, 0x02, 0x06, 0x01, 0x00


//--------------------- .nv.callgraph             --------------------------
	.section	.nv.callgraph,"",@"SHT_CUDA_CALLGRAPH"
	.align	4
	.sectionentsize	8
	.align		4
        /*0000*/ 	.word	0x00000000
	.align		4
        /*0004*/ 	.word	0xffffffff
	.align		4
        /*0008*/ 	.word	0x00000000
	.align		4
        /*000c*/ 	.word	0xfffffffe
	.align		4
        /*0010*/ 	.word	0x00000000
	.align		4
        /*0014*/ 	.word	0xfffffffd
	.align		4
        /*0018*/ 	.word	0x00000000
	.align		4
        /*001c*/ 	.word	0xfffffffc


//--------------------- .nv.constant4             --------------------------
	.section	.nv.constant4,"a",@progbits
	.align	8
	.align		8
.nv.constant4:
        /*0000*/ 	.dword	_ZN45_INTERNAL_b1d6cb8d_9_kernel_cu_fb9e85d0_912644cuda3std3__45__cpo5beginE
	.align		8
        /*0008*/ 	.dword	_ZN45_INTERNAL_b1d6cb8d_9_kernel_cu_fb9e85d0_912644cuda3std3__45__cpo3endE
	.align		8
        /*0010*/ 	.dword	_ZN45_INTERNAL_b1d6cb8d_9_kernel_cu_fb9e85d0_912644cuda3std3__45__cpo6cbeginE
	.align		8
        /*0018*/ 	.dword	_ZN45_INTERNAL_b1d6cb8d_9_kernel_cu_fb9e85d0_912644cuda3std3__45__cpo4cendE
	.align		8
        /*0020*/ 	.dword	_ZN45_INTERNAL_b1d6cb8d_9_kernel_cu_fb9e85d0_912644cuda3std3__447_GLOBAL__N__b1d6cb8d_9_kernel_cu_fb9e85d0_912646ignoreE
	.align		8
        /*0028*/ 	.dword	_ZN45_INTERNAL_b1d6cb8d_9_kernel_cu_fb9e85d0_912644cuda3std3__419piecewise_constructE
	.align		8
        /*0030*/ 	.dword	_ZN45_INTERNAL_b1d6cb8d_9_kernel_cu_fb9e85d0_912644cuda3std3__48in_placeE
	.align		8
        /*0038*/ 	.dword	_ZN45_INTERNAL_b1d6cb8d_9_kernel_cu_fb9e85d0_912644cuda3std6ranges3__45__cpo4swapE
	.align		8
        /*0040*/ 	.dword	_ZN45_INTERNAL_b1d6cb8d_9_kernel_cu_fb9e85d0_912644cuda3std6ranges3__45__cpo9iter_moveE
	.align		8
        /*0048*/ 	.dword	_ZN45_INTERNAL_b1d6cb8d_9_kernel_cu_fb9e85d0_912644cute7productE
	.align		8
        /*0050*/ 	.dword	_ZN45_INTERNAL_b1d6cb8d_9_kernel_cu_fb9e85d0_912644cute1_E


//--------------------- .text._ZN9deep_gemm24sm100_fp8_gemm_1d1d_implILN4cute4UMMA5MajorE0ELS3_0ELj0ELj24576ELj1536ELj128ELj224ELj128ELj1ELj128ELj128ELj64ELj4ELj128ELj128ELj1ELb0ELj150ELNS_8GemmTypeE0ELb0EN7cutlass10bfloat16_tENS_16EpilogueIdentityEEEvPijjj14CUtensorMap_stS9_S9_S9_S9_ --------------------------
	.section	.text._ZN9deep_gemm24sm100_fp8_gemm_1d1d_implILN4cute4UMMA5MajorE0ELS3_0ELj0ELj24576ELj1536ELj128ELj224ELj128ELj1ELj128ELj128ELj64ELj4ELj128ELj128ELj1ELb0ELj150ELNS_8GemmTypeE0ELb0EN7cutlass10bfloat16_tENS_16EpilogueIdentityEEEvPijjj14CUtensorMap_stS9_S9_S9_S9_,"ax",@progbits
	.align	128
        .global         _ZN9deep_gemm24sm100_fp8_gemm_1d1d_implILN4cute4UMMA5MajorE0ELS3_0ELj0ELj24576ELj1536ELj128ELj224ELj128ELj1ELj128ELj128ELj64ELj4ELj128ELj128ELj1ELb0ELj150ELNS_8GemmTypeE0ELb0EN7cutlass10bfloat16_tENS_16EpilogueIdentityEEEvPijjj14CUtensorMap_stS9_S9_S9_S9_
        .type           _ZN9deep_gemm24sm100_fp8_gemm_1d1d_implILN4cute4UMMA5MajorE0ELS3_0ELj0ELj24576ELj1536ELj128ELj224ELj128ELj1ELj128ELj128ELj64ELj4ELj128ELj128ELj1ELb0ELj150ELNS_8GemmTypeE0ELb0EN7cutlass10bfloat16_tENS_16EpilogueIdentityEEEvPijjj14CUtensorMap_stS9_S9_S9_S9_,@function
        .size           _ZN9deep_gemm24sm100_fp8_gemm_1d1d_implILN4cute4UMMA5MajorE0ELS3_0ELj0ELj24576ELj1536ELj128ELj224ELj128ELj1ELj128ELj128ELj64ELj4ELj128ELj128ELj1ELb0ELj150ELNS_8GemmTypeE0ELb0EN7cutlass10bfloat16_tENS_16EpilogueIdentityEEEvPijjj14CUtensorMap_stS9_S9_S9_S9_,(.L_x_104 - _ZN9deep_gemm24sm100_fp8_gemm_1d1d_implILN4cute4UMMA5MajorE0ELS3_0ELj0ELj24576ELj1536ELj128ELj224ELj128ELj1ELj128ELj128ELj64ELj4ELj128ELj128ELj1ELb0ELj150ELNS_8GemmTypeE0ELb0EN7cutlass10bfloat16_tENS_16EpilogueIdentityEEEvPijjj14CUtensorMap_stS9_S9_S9_S9_)
        .other          _ZN9deep_gemm24sm100_fp8_gemm_1d1d_implILN4cute4UMMA5MajorE0ELS3_0ELj0ELj24576ELj1536ELj128ELj224ELj128ELj1ELj128ELj128ELj64ELj4ELj128ELj128ELj1ELb0ELj150ELNS_8GemmTypeE0ELb0EN7cutlass10bfloat16_tENS_16EpilogueIdentityEEEvPijjj14CUtensorMap_stS9_S9_S9_S9_,@"STO_CUDA_ENTRY STV_DEFAULT"
_ZN9deep_gemm24sm100_fp8_gemm_1d1d_implILN4cute4UMMA5MajorE0ELS3_0ELj0ELj24576ELj1536ELj128ELj224ELj128ELj1ELj128ELj128ELj64ELj4ELj128ELj128ELj1ELb0ELj150ELNS_8GemmTypeE0ELb0EN7cutlass10bfloat16_tENS_16EpilogueIdentityEEEvPijjj14CUtensorMap_stS9_S9_S9_S9_:
.text._ZN9deep_gemm24sm100_fp8_gemm_1d1d_implILN4cute4UMMA5MajorE0ELS3_0ELj0ELj24576ELj1536ELj128ELj224ELj128ELj1ELj128ELj128ELj64ELj4ELj128ELj128ELj1ELb0ELj150ELNS_8GemmTypeE0ELb0EN7cutlass10bfloat16_tENS_16EpilogueIdentityEEEvPijjj14CUtensorMap_stS9_S9_S9_S9_:
[----:B------:R-:W1:Y:S01]  /*0000*/  LDC R1, c[0x0][0x37c] ;  /* 0x0000df00ff017b82 */ /* 0x000e620000000800 */
[----:B------:R-:W2:Y:S02]  /*0010*/  S2R R0, SR_TID.X ;  /* 0x0000000000007919 */ /* 0x000ea40000002100 */
[----:B--2---:R-:W-:-:S05]  /*0020*/  SHF.R.U32.HI R0, RZ, 0x5, R0 ;  /* 0x00000005ff007819 */ /* 0x004fca0000011600 */
[----:B------:R-:W2:Y:S02]  /*0030*/  SHFL.IDX PT, R3, R0, RZ, 0x1f ;  /* 0x00001fff00037589 */ /* 0x000ea400000e0000 */
[----:B--2---:R-:W-:-:S13]  /*0040*/  ISETP.NE.AND P0, PT, R3, 0x2, PT ;  /* 0x000000020300780c */ /* 0x004fda0003f05270 */
[----:B-1----:R-:W-:Y:S05]  /*0050*/  @!P0 BRA `(.L_x_0) ;  /* 0x0000000400008947 */ /* 0x002fea0003800000 */
[----:B------:R-:W-:-:S13]  /*0060*/  ISETP.NE.AND P0, PT, R3, 0x1, PT ;  /* 0x000000010300780c */ /* 0x000fda0003f05270 */
[----:B------:R-:W-:Y:S05]  /*0070*/  @!P0 BRA `(.L_x_1) ;  /* 0x0000000000608947 */ /* 0x000fea0003800000 */
[----:B------:R-:W-:-:S13]  /*0080*/  ISETP.NE.AND P0, PT, R3, RZ, PT ;  /* 0x000000ff0300720c */ /* 0x000fda0003f05270 */
[----:B------:R-:W-:Y:S05]  /*0090*/  @P0 BRA `(.L_x_2) ;  /* 0x0000000400a80947 */ /* 0x000fea0003800000 */
[----:B------:R-:W-:Y:S01]  /*00a0*/  ELECT P0, URZ, PT ;  /* 0x0000000000ff782f */ /* 0x000fe20003800000 */
[----:B------:R-:W-:-:S12]  /*00b0*/  BSSY.RECONVERGENT B0, `(.L_x_3) ;  /* 0x0000013000007945 */ /* 0x000fd80003800200 */
[----:B------:R-:W-:Y:S05]  /*00c0*/  @!P0 BRA `(.L_x_4) ;  /* 0x0000000000448947 */ /* 0x000fea0003800000 */
[----:B------:R-:W1:Y:S02]  /*00d0*/  LDCU.64 UR4, c[0x0][0x348] ;  /* 0x00006900ff0477ac */ /* 0x000e640008000a00 */
[----:B-1----:R-:W-:Y:S02]  /*00e0*/  UIADD3 UR12, UP4, UPT, UR4, 0x40, URZ ;  /* 0x00000040040c7890 */ /* 0x002fe4000ff9e0ff */
[----:B------:R-:W-:Y:S02]  /*00f0*/  UIADD3 UR10, UP3, UPT, UR4, 0xc0, URZ ;  /* 0x000000c0040a7890 */ /* 0x000fe4000ff7e0ff */
[----:B------:R-:W-:Y:S02]  /*0100*/  UIADD3 UR8, UP2, UPT, UR4, 0x140, URZ ;  /* 0x0000014004087890 */ /* 0x000fe4000ff5e0ff */
[----:B------:R-:W-:Y:S02]  /*0110*/  UIADD3 UR6, UP1, UPT, UR4, 0x1c0, URZ ;  /* 0x000001c004067890 */ /* 0x000fe4000ff3e0ff */
[----:B------:R-:W-:-:S02]  /*0120*/  UIADD3 UR4, UP0, UPT, UR4, 0x240, URZ ;  /* 0x0000024004047890 */ /* 0x000fc4000ff1e0ff */
[----:B------:R-:W-:Y:S02]  /*0130*/  UIADD3.X UR13, UPT, UPT, URZ, UR5, URZ, UP4, !UPT ;  /* 0x00000005ff0d7290 */ /* 0x000fe4000a7fe4ff */
[----:B------:R-:W-:Y:S02]  /*0140*/  UIADD3.X UR11, UPT, UPT, URZ, UR5, URZ, UP3, !UPT ;  /* 0x00000005ff0b7290 */ /* 0x000fe40009ffe4ff */
[----:B------:R-:W-:Y:S02]  /*0150*/  UIADD3.X UR9, UPT, UPT, URZ, UR5, URZ, UP2, !UPT ;  /* 0x00000005ff097290 */ /* 0x000fe400097fe4ff */
[----:B------:R-:W-:Y:S02]  /*0160*/  UIADD3.X UR7, UPT, UPT, URZ, UR5, URZ, UP1, !UPT ;  /* 0x00000005ff077290 */ /* 0x000fe40008ffe4ff */
[----:B------:R-:W-:Y:S01]  /*0170*/  UIADD3.X UR5, UPT, UPT, URZ, UR5, URZ, UP0, !UPT ;  /* 0x00000005ff057290 */ /* 0x000fe200087fe4ff */
[----:B------:R1:W-:Y:S02]  /*0180*/  UTMACCTL.PF [UR12] ;  /* 0x000000000c0079b9 */ /* 0x0003e40008040000 */
[----:B------:R1:W-:Y:S02]  /*0190*/  UTMACCTL.PF [UR10] ;  /* 0x000000000a0079b9 */ /* 0x0003e40008040000 */
[----:B------:R1:W-:Y:S02]  /*01a0*/  UTMACCTL.PF [UR8] ;  /* 0x00000000080079b9 */ /* 0x0003e40008040000 */
[----:B------:R1:W-:Y:S02]  /*01b0*/  UTMACCTL.PF [UR6] ;  /* 0x00000000060079b9 */ /* 0x0003e40008040000 */
[----:B------:R1:W-:Y:S02]  /*01c0*/  UTMACCTL.PF [UR4] ;  /* 0x00000000040079b9 */ /* 0x0003e40008040000 */
[----:B-1----:R-:W-:Y:S01]  /*01d0*/  NOP ;  /* 0x0000000000007918 */ /* 0x002fe20000000000 */
.L_x_4:
[----:B------:R-:W-:Y:S05]  /*01e0*/  BSYNC.RECONVERGENT B0 ;  /* 0x0000000000007941 */ /* 0x000fea0003800200 */
.L_x_3:
[----:B------:R-:W-:Y:S05]  /*01f0*/  BRA `(.L_x_2) ;  /* 0x0000000400507947 */ /* 0x000fea0003800000 */
.L_x_1:
[----:B------:R-:W-:Y:S01]  /*0200*/  ELECT P0, URZ, PT ;  /* 0x0000000000ff782f */ /* 0x000fe20003800000 */
[----:B------:R-:W-:-:S12]  /*0210*/  BSSY.RECONVERGENT B0, `(.L_x_5) ;  /* 0x0000023000007945 */ /* 0x000fd80003800200 */
[----:B------:R-:W-:Y:S05]  /*0220*/  @!P0 BRA `(.L_x_6) ;  /* 0x0000000000848947 */ /* 0x000fea0003800000 */
[----:B------:R-:W1:Y:S01]  /*0230*/  S2UR UR5, SR_CgaCtaId ;  /* 0x00000000000579c3 */ /* 0x000e620000008800 */
[----:B------:R-:W-:Y:S01]  /*0240*/  UMOV UR7, 0x400 ;  /* 0x0000040000077882 */ /* 0x000fe20000000000 */
[----:B------:R-:W-:Y:S01]  /*0250*/  UMOV UR6, 0x1 ;  /* 0x0000000100067882 */ /* 0x000fe20000000000 */
[----:B------:R-:W-:Y:S02]  /*0260*/  UMOV UR4, 0x20 ;  /* 0x0000002000047882 */ /* 0x000fe40000000000 */
[----:B------:R-:W-:-:S04]  /*0270*/  UIADD3 UR8, UPT, UPT, -UR4, 0x100000, URZ ;  /* 0x0010000004087890 */ /* 0x000fc8000fffe1ff */
[----:B------:R-:W-:Y:S02]  /*0280*/  USHF.L.U32 UR9, UR8, 0xb, URZ ;  /* 0x0000000b08097899 */ /* 0x000fe400080006ff */
[----:B------:R-:W-:Y:S01]  /*0290*/  USHF.L.U32 UR8, UR8, 0x1, URZ ;  /* 0x0000000108087899 */ /* 0x000fe200080006ff */
[----:B------:R-:W-:Y:S02]  /*02a0*/  UMOV UR4, 0x80 ;  /* 0x0000008000047882 */ /* 0x000fe40000000000 */
[----:B------:R-:W-:-:S04]  /*02b0*/  UIADD3 UR10, UPT, UPT, -UR4, 0x100000, URZ ;  /* 0x00100000040a7890 */ /* 0x000fc8000fffe1ff */
[----:B------:R-:W-:Y:S02]  /*02c0*/  USHF.L.U32 UR11, UR10, 0xb, URZ ;  /* 0x0000000b0a0b7899 */ /* 0x000fe400080006ff */
[----:B------:R-:W-:Y:S02]  /*02d0*/  USHF.L.U32 UR10, UR10, 0x1, URZ ;  /* 0x000000010a0a7899 */ /* 0x000fe400080006ff */
[----:B-1----:R-:W-:Y:S02]  /*02e0*/  ULEA UR5, UR5, UR7, 0x18 ;  /* 0x0000000705057291 */ /* 0x002fe4000f8ec0ff */
[----:B------:R-:W-:-:S04]  /*02f0*/  UIADD3 UR6, UPT, UPT, -UR6, 0x100000, URZ ;  /* 0x0010000006067890 */ /* 0x000fc8000fffe1ff */
[----:B------:R-:W-:Y:S02]  /*0300*/  USHF.L.U32 UR7, UR6, 0xb, URZ ;  /* 0x0000000b06077899 */ /* 0x000fe400080006ff */
[----:B------:R-:W-:Y:S01]  /*0310*/  USHF.L.U32 UR6, UR6, 0x1, URZ ;  /* 0x0000000106067899 */ /* 0x000fe200080006ff */
[----:B------:R-:W1:Y:S11]  /*0320*/  FENCE.VIEW.ASYNC.S ;  /* 0x00000000000073c6 */ /* 0x000e760000000000 */
[----:B-1----:R1:W2:Y:S01]  /*0330*/  SYNCS.EXCH.64 URZ, [UR5+0x31800], UR6 ;  /* 0x0318000605ff75b2 */ /* 0x0022a20008000100 */
[----:B------:R1:W3:Y:S01]  /*0340*/  SYNCS.EXCH.64 URZ, [UR5+0x31820], UR6 ;  /* 0x0318200605ff75b2 */ /* 0x0002e20008000100 */
[----:B------:R1:W4:Y:S01]  /*0350*/  SYNCS.EXCH.64 URZ, [UR5+0x31840], UR8 ;  /* 0x0318400805ff75b2 */ /* 0x0003220008000100 */
[----:B------:R1:W5:Y:S01]  /*0360*/  SYNCS.EXCH.64 URZ, [UR5+0x31808], UR6 ;  /* 0x0318080605ff75b2 */ /* 0x0003620008000100 */
[----:B------:R1:W1:Y:S01]  /*0370*/  SYNCS.EXCH.64 URZ, [UR5+0x31828], UR6 ;  /* 0x0318280605ff75b2 */ /* 0x0002620008000100 */
        /* <DEDUP_REMOVED lines=11> */
[----:B------:R-:W-:Y:S01]  /*0430*/  NOP ;  /* 0x0000000000007918 */ /* 0x000fe20000000000 */
.L_x_6:
[----:B-1----:R-:W-:Y:S05]  /*0440*/  BSYNC.RECONVERGENT B0 ;  /* 0x0000000000007941 */ /* 0x002fea0003800200 */
.L_x_5:
[----:B------:R-:W-:Y:S05]  /*0450*/  BRA `(.L_x_2) ;  /* 0x0000000000b87947 */ /* 0x000fea0003800000 */
.L_x_0:
[----:B------:R-:W1:Y:S01]  /*0460*/  S2UR UR6, SR_CgaCtaId ;  /* 0x00000000000679c3 */ /* 0x000e620000008800 */
[----:B------:R-:W-:Y:S01]  /*0470*/  NOP ;  /* 0x0000000000007918 */ /* 0x000fe20000000000 */
[----:B------:R-:W-:Y:S01]  /*0480*/  UMOV UR4, 0x40 ;  /* 0x0000004000047882 */ /* 0x000fe20000000000 */
[----:B------:R-:W-:Y:S01]  /*0490*/  UMOV UR5, 0x400 ;  /* 0x0000040000057882 */ /* 0x000fe20000000000 */
[----:B-1----:R-:W-:Y:S02]  /*04a0*/  ULEA UR4, UR6, UR4, 0x18 ;  /* 0x0000000406047291 */ /* 0x002fe4000f8ec0ff */
[----:B------:R-:W-:-:S07]  /*04b0*/  ULEA UR5, UR6, UR5, 0x18 ;  /* 0x0000000506057291 */ /* 0x000fce000f8ec0ff */
[----:B------:R-:W1:Y:S02]  /*04c0*/  LDS.U8 R0, [UR4] ;  /* 0x00000004ff007984 */ /* 0x000e640008000000 */
[----:B-1----:R-:W-:-:S13]  /*04d0*/  ISETP.NE.AND P0, PT, R0, RZ, PT ;  /* 0x000000ff0000720c */ /* 0x002fda0003f05270 */
[----:B------:R-:W-:Y:S05]  /*04e0*/  @P0 BRA `(.L_x_7) ;  /* 0x00000000007c0947 */ /* 0x000fea0003800000 */
[----:B------:R-:W-:-:S13]  /*04f0*/  ELECT P0, URZ, PT ;  /* 0x0000000000ff782f */ /* 0x000fda0003800000 */
[----:B------:R-:W-:Y:S05]  /*0500*/  @!P0 BRA `(.L_x_8) ;  /* 0x0000000000848947 */ /* 0x000fea0003800000 */
[----:B------:R-:W-:Y:S01]  /*0510*/  UMOV UR4, 0x10 ;  /* 0x0000001000047882 */ /* 0x000fe20000000000 */
[----:B------:R-:W-:-:S04]  /*0520*/  IMAD.MOV.U32 R2, RZ, RZ, 0xffff ;  /* 0x0000ffffff027424 */ /* 0x000fc800078e00ff */
[----:B------:R-:W-:Y:S04]  /*0530*/  DEPBAR.LE SB1, 0x36 ;  /* 0x00009d800000791a */ /* 0x000fe80000000000 */
[----:B------:R-:W1:Y:S02]  /*0540*/  UTCATOMSWS.FIND_AND_SET.ALIGN UP0, UR4, UR4 ;  /* 0x00000004000475e3 */ /* 0x000e640008000800 */
[----:B-1----:R-:W-:Y:S01]  /*0550*/  PLOP3.LUT P0, PT, PT, PT, UP0, 0x80, 0x8 ;  /* 0x000000000008781c */ /* 0x002fe20003f0f008 */
[----:B------:R-:W-:-:S03]  /*0560*/  IMAD.U32 R7, RZ, RZ, UR4 ;  /* 0x00000004ff077e24 */ /* 0x000fc6000f8e00ff */
[----:B------:R-:W-:-:S04]  /*0570*/  SEL R0, RZ, 0xffffffff, !P0 ;  /* 0xffffffffff007807 */ /* 0x000fc80004000000 */
[----:B------:R-:W-:Y:S01]  /*0580*/  ISETP.NE.AND P0, PT, R0, RZ, PT ;  /* 0x000000ff0000720c */ /* 0x000fe20003f05270 */
[----:B------:R-:W-:-:S12]  /*0590*/  IMAD.MOV.U32 R0, RZ, RZ, 0x1 ;  /* 0x00000001ff007424 */ /* 0x000fd800078e00ff */
[----:B------:R-:W-:Y:S05]  /*05a0*/  @P0 BRA `(.L_x_9) ;  /* 0x0000000000240947 */ /* 0x000fea0003800000 */
.L_x_10:
[----:B------:R-:W-:Y:S05]  /*05b0*/  NANOSLEEP 0x64 ;  /* 0x000000640000795d */ /* 0x000fea0003800000 */
[----:B------:R-:W-:-:S05]  /*05c0*/  UMOV UR4, 0x10 ;  /* 0x0000001000047882 */ /* 0x000fca0000000000 */
[----:B------:R-:W-:Y:S04]  /*05d0*/  DEPBAR.LE SB1, 0x36 ;  /* 0x00009d800000791a */ /* 0x000fe80000000000 */
[----:B------:R-:W1:Y:S02]  /*05e0*/  UTCATOMSWS.FIND_AND_SET.ALIGN UP0, UR4, UR4 ;  /* 0x00000004000475e3 */ /* 0x000e640008000800 */
[----:B-1----:R-:W-:Y:S01]  /*05f0*/  PLOP3.LUT P0, PT, PT, PT, UP0, 0x80, 0x8 ;  /* 0x000000000008781c */ /* 0x002fe20003f0f008 */
[----:B------:R-:W-:-:S03]  /*0600*/  IMAD.U32 R7, RZ, RZ, UR4 ;  /* 0x00000004ff077e24 */ /* 0x000fc6000f8e00ff */
[----:B------:R-:W-:-:S04]  /*0610*/  SEL R4, RZ, 0xffffffff, !P0 ;  /* 0xffffffffff047807 */ /* 0x000fc80004000000 */
[----:B------:R-:W-:-:S13]  /*0620*/  ISETP.NE.AND P0, PT, R4, RZ, PT ;  /* 0x000000ff0400720c */ /* 0x000fda0003f05270 */
[----:B------:R-:W-:Y:S05]  /*0630*/  @!P0 BRA `(.L_x_10) ;  /* 0xfffffffc00dc8947 */ /* 0x000fea000383ffff */
.L_x_9:
[C---:B------:R-:W-:Y:S01]  /*0640*/  VIADD R5, R7.reuse, 0x10 ;  /* 0x0000001007057836 */ /* 0x040fe20000000000 */
[----:B------:R-:W-:Y:S01]  /*0650*/  UMOV UR4, 0x50 ;  /* 0x0000005000047882 */ /* 0x000fe20000000000 */
[----:B------:R-:W-:Y:S01]  /*0660*/  SHF.L.U32 R2, R2, R7, RZ ;  /* 0x0000000702027219 */ /* 0x000fe200000006ff */
[----:B------:R-:W-:Y:S01]  /*0670*/  ULEA UR4, UR6, UR4, 0x18 ;  /* 0x0000000406047291 */ /* 0x000fe2000f8ec0ff */
[----:B------:R-:W-:Y:S01]  /*0680*/  IMAD.SHL.U32 R7, R7, 0x20, RZ ;  /* 0x0000002007077824 */ /* 0x000fe200078e00ff */
[----:B------:R-:W-:-:S04]  /*0690*/  SHF.L.U32 R5, R0, R5, RZ ;  /* 0x0000000500057219 */ /* 0x000fc800000006ff */
[----:B------:R-:W-:-:S05]  /*06a0*/  LOP3.LUT R2, R5, R2, RZ, 0xfc, !PT ;  /* 0x0000000205027212 */ /* 0x000fca00078efcff */
[----:B------:R1:W-:Y:S04]  /*06b0*/  ATOMS.OR RZ, [UR4], R2 ;  /* 0x00000002ffff798c */ /* 0x0003e8000b000004 */
[----:B------:R1:W-:Y:S01]  /*06c0*/  STS [UR5+0x31880], R7 ;  /* 0x03188007ff007988 */ /* 0x0003e20008000805 */
[----:B------:R-:W-:Y:S05]  /*06d0*/  BRA `(.L_x_8) ;  /* 0x0000000000107947 */ /* 0x000fea0003800000 */
.L_x_7:
[----:B------:R-:W-:Y:S02]  /*06e0*/  MOV R0, 0xffffffff ;  /* 0xffffffff00007802 */ /* 0x000fe40000000f00 */
[----:B------:R-:W-:-:S03]  /*06f0*/  MOV R4, 0x720 ;  /* 0x0000072000047802 */ /* 0x000fc60000000f00 */
[----:B------:R1:W-:Y:S04]  /*0700*/  STS [UR5+0x31880], R0 ;  /* 0x03188000ff007988 */ /* 0x0003e80008000805 */
[----:B-1----:R-:W-:Y:S05]  /*0710*/  CALL.REL.NOINC `($__internal_1_$__cuda_sm10x_tcgen05_guardrail_trap_phase_invalid_during_alloc) ;  /* 0x0000004c00487944 */ /* 0x002fea0003c00000 */
.L_x_8:
[----:B------:R-:W-:Y:S05]  /*0720*/  WARPSYNC.ALL ;  /* 0x0000000000007948 */ /* 0x000fea0003800000 */
[----:B------:R-:W-:Y:S01]  /*0730*/  NOP ;  /* 0x0000000000007918 */ /* 0x000fe20000000000 */
.L_x_2:
[----:B------:R-:W1:Y:S01]  /*0740*/  LDC R0, c[0x0][0x388] ;  /* 0x0000e200ff007b82 */ /* 0x000e620000000800 */
[----:B------:R-:W5:Y:S07]  /*0750*/  S2R R21, SR_LANEID ;  /* 0x0000000000157919 */ /* 0x000f6e0000000000 */
[----:B--2345:R-:W-:Y:S01]  /*0760*/  BAR.SYNC.DEFER_BLOCKING 0x0 ;  /* 0x0000000000007b1d */ /* 0x03cfe20000010000 */
[----:B------:R-:W-:Y:S02]  /*0770*/  ISETP.NE.AND P0, PT, R3, RZ, PT ;  /* 0x000000ff0300720c */ /* 0x000fe40003f05270 */
[----:B-1----:R-:W-:-:S04]  /*0780*/  IADD3 R0, PT, PT, R0, 0x7f, RZ ;  /* 0x0000007f00007810 */ /* 0x002fc80007ffe0ff */
[----:B------:R-:W-:-:S05]  /*0790*/  SHF.R.U32.HI R31, RZ, 0x7, R0 ;  /* 0x00000007ff1f7819 */ /* 0x000fca0000011600 */
[----:B------:R-:W-:Y:S02]  /*07a0*/  IMAD R22, R31, 0x6e, RZ ;  /* 0x0000006e1f167824 */ /* 0x000fe400078e02ff */
[----:B------:R-:W-:Y:S05]  /*07b0*/  @!P0 BRA `(.L_x_11) ;  /* 0x0000001000508947 */ /* 0x000fea0003800000 */
[----:B------:R-:W-:Y:S01]  /*07c0*/  ISETP.NE.AND P0, PT, R3, 0x1, PT ;  /* 0x000000010300780c */ /* 0x000fe20003f05270 */
[----:B------:R-:W1:-:S12]  /*07d0*/  S2UR UR5, SR_CgaCtaId ;  /* 0x00000000000579c3 */ /* 0x000e580000008800 */
[----:B------:R-:W-:Y:S05]  /*07e0*/  @!P0 BRA `(.L_x_12) ;  /* 0x0000000400948947 */ /* 0x000fea0003800000 */
[----:B------:R-:W-:-:S13]  /*07f0*/  ISETP.NE.AND P0, PT, R3, 0x2, PT ;  /* 0x000000020300780c */ /* 0x000fda0003f05270 */
[----:B------:R-:W-:Y:S05]  /*0800*/  @P0 BRA `(.L_x_13) ;  /* 0x00000024009c0947 */ /* 0x000fea0003800000 */
[----:B------:R-:W2:Y:S02]  /*0810*/  S2UR UR4, SR_CTAID.X ;  /* 0x00000000000479c3 */ /* 0x000ea40000002500 */
[----:B--2---:R-:W-:-:S13]  /*0820*/  ISETP.LE.U32.AND P0, PT, R22, UR4, PT ;  /* 0x0000000416007c0c */ /* 0x004fda000bf03070 */
[----:B-1----:R-:W-:Y:S05]  /*0830*/  @P0 EXIT ;  /* 0x000000000000094d */ /* 0x002fea0003800000 */
[--C-:B------:R-:W-:Y:S01]  /*0840*/  SHF.R.U32.HI R20, RZ, 0x3, R21.reuse ;  /* 0x00000003ff147819 */ /* 0x100fe20000011615 */
[----:B------:R-:W-:Y:S01]  /*0850*/  ULOP3.LUT UR4, URZ, UR4, URZ, 0x33, !UPT ;  /* 0x00000004ff047292 */ /* 0x000fe2000f8e33ff */
[----:B------:R-:W-:Y:S02]  /*0860*/  HFMA2 R15, -RZ, RZ, 0, 0 ;  /* 0x00000000ff0f7431 */ /* 0x000fe400000001ff */
[----:B------:R-:W-:Y:S01]  /*0870*/  IMAD.MOV.U32 R16, RZ, RZ, RZ ;  /* 0x000000ffff107224 */ /* 0x000fe200078e00ff */
[C---:B------:R-:W-:Y:S01]  /*0880*/  LOP3.LUT R6, R20.reuse, 0x1, RZ, 0x3c, !PT ;  /* 0x0000000114067812 */ /* 0x040fe200078e3cff */
[C---:B------:R-:W-:Y:S01]  /*0890*/  IMAD.SHL.U32 R0, R20.reuse, 0x20, RZ ;  /* 0x0000002014007824 */ /* 0x040fe200078e00ff */
[----:B------:R-:W-:Y:S01]  /*08a0*/  LOP3.LUT R18, R20, 0x2, RZ, 0x3c, !PT ;  /* 0x0000000214127812 */ /* 0x000fe200078e3cff */
[----:B------:R-:W-:Y:S01]  /*08b0*/  VIADD R25, R22, UR4 ;  /* 0x0000000416197c36 */ /* 0x000fe20008000000 */
[----:B------:R-:W-:Y:S01]  /*08c0*/  LOP3.LUT R4, R20, 0x3, RZ, 0x3c, !PT ;  /* 0x0000000314047812 */ /* 0x000fe200078e3cff */
[----:B------:R-:W-:Y:S01]  /*08d0*/  IMAD R20, R21, 0x4, R20 ;  /* 0x0000000415147824 */ /* 0x000fe200078e0214 */
[C---:B------:R-:W-:Y:S01]  /*08e0*/  LOP3.LUT R2, R0.reuse, 0x20, RZ, 0x3c, !PT ;  /* 0x0000002000027812 */ /* 0x040fe200078e3cff */
[----:B------:R-:W-:Y:S01]  /*08f0*/  IMAD.HI.U32 R25, R25, 0x1b4e81b5, RZ ;  /* 0x1b4e81b519197827 */ /* 0x000fe200078e00ff */
[C---:B------:R-:W-:Y:S01]  /*0900*/  LOP3.LUT R22, R0.reuse, 0x40, RZ, 0x3c, !PT ;  /* 0x0000004000167812 */ /* 0x040fe200078e3cff */
[----:B------:R-:W-:Y:S01]  /*0910*/  UMOV UR5, URZ ;  /* 0x000000ff00057c82 */ /* 0x000fe20008000000 */
[CC--:B------:R-:W-:Y:S01]  /*0920*/  IADD3 R24, PT, PT, R0.reuse, R21.reuse, RZ ;  /* 0x0000001500187210 */ /* 0x0c0fe20007ffe0ff */
[C---:B------:R-:W-:Y:S01]  /*0930*/  IMAD R19, R21.reuse, 0x4, R6 ;  /* 0x0000000415137824 */ /* 0x040fe200078e0206 */
[----:B------:R-:W-:Y:S01]  /*0940*/  LOP3.LUT R0, R0, 0x60, RZ, 0x3c, !PT ;  /* 0x0000006000007812 */ /* 0x000fe200078e3cff */
[C---:B------:R-:W-:Y:S01]  /*0950*/  IMAD R18, R21.reuse, 0x4, R18 ;  /* 0x0000000415127824 */ /* 0x040fe200078e0212 */
[----:B------:R-:W-:Y:S01]  /*0960*/  LEA R17, R21, R4, 0x2 ;  /* 0x0000000415117211 */ /* 0x000fe200078e10ff */
[----:B------:R-:W-:Y:S01]  /*0970*/  IMAD.IADD R23, R2, 0x1, R21 ;  /* 0x0000000102177824 */ /* 0x000fe200078e0215 */
[----:B------:R-:W-:Y:S01]  /*0980*/  SHF.R.U32.HI R25, RZ, 0x4, R25 ;  /* 0x00000004ff197819 */ /* 0x000fe20000011619 */
[----:B------:R-:W-:Y:S01]  /*0990*/  IMAD.IADD R22, R22, 0x1, R21 ;  /* 0x0000000116167824 */ /* 0x000fe200078e0215 */
[----:B------:R-:W-:-:S07]  /*09a0*/  IADD3 R21, PT, PT, R0, R21, RZ ;  /* 0x0000001500157210 */ /* 0x000fce0007ffe0ff */
.L_x_17:
[----:B-1----:R-:W1:Y:S01]  /*09b0*/  S2R R0, SR_CgaCtaId ;  /* 0x0000000000007919 */ /* 0x002e620000008800 */
[----:B------:R-:W-:Y:S01]  /*09c0*/  MOV R3, 0x400 ;  /* 0x0000040000037802 */ /* 0x000fe20000000f00 */
[----:B------:R-:W-:-:S03]  /*09d0*/  UMOV UR4, URZ ;  /* 0x000000ff00047c82 */ /* 0x000fc60008000000 */
[----:B-1----:R-:W-:-:S07]  /*09e0*/  LEA R0, R0, R3, 0x18 ;  /* 0x0000000300007211 */ /* 0x002fce00078ec0ff */
.L_x_16:
[----:B-1----:R-:W-:Y:S01]  /*09f0*/  LEA R2, R15, R0, 0x3 ;  /* 0x000000000f027211 */ /* 0x002fe200078e18ff */
[----:B------:R-:W-:Y:S01]  /*0a00*/  ULOP3.LUT UP0, URZ, UR4, 0x3, URZ, 0xc0, !UPT ;  /* 0x0000000304ff7892 */ /* 0x000fe2000f80c0ff */
[----:B------:R-:W-:-:S04]  /*0a10*/  SHF.L.U32 R5, R16, 0x1f, RZ ;  /* 0x0000001f10057819 */ /* 0x000fc800000006ff */
[----:B------:R-:W1:Y:S02]  /*0a20*/  SYNCS.PHASECHK.TRANS64.TRYWAIT P0, [R2+URZ+0x31800], R5 ;  /* 0x03180005020075a7 */ /* 0x000e6400080011ff */
[----:B-1----:R-:W-:Y:S05]  /*0a30*/  @!P0 BRA `(.L_x_14) ;  /* 0x00000040009c8947 */ /* 0x002fea0003800000 */
.L_x_67:
[----:B------:R-:W-:Y:S05]  /*0a40*/  BRA.U UP0, `(.L_x_15) ;  /* 0x0000000100bc7547 */ /* 0x000fea000b800000 */
[C-C-:B------:R-:W-:Y:S02]  /*0a50*/  IMAD R26, R15.reuse, 0x200, R0.reuse ;  /* 0x000002000f1a7824 */ /* 0x140fe400078e0200 */
[----:B------:R-:W-:Y:S02]  /*0a60*/  IMAD R3, R15, 0x400, R0 ;  /* 0x000004000f037824 */ /* 0x000fe400078e0200 */
[--C-:B------:R-:W-:Y:S01]  /*0a70*/  IMAD R9, R24, 0x4, R26.reuse ;  /* 0x0000000418097824 */ /* 0x100fe200078e021a */
[-C--:B------:R-:W-:Y:S01]  /*0a80*/  LEA R8, R23, R26.reuse, 0x2 ;  /* 0x0000001a17087211 */ /* 0x080fe200078e10ff */
[--C-:B------:R-:W-:Y:S01]  /*0a90*/  IMAD R29, R22, 0x4, R26.reuse ;  /* 0x00000004161d7824 */ /* 0x100fe200078e021a */
[-C--:B------:R-:W-:Y:S01]  /*0aa0*/  LEA R27, R21, R26.reuse, 0x2 ;  /* 0x0000001a151b7211 */ /* 0x080fe200078e10ff */
[--C-:B-1----:R-:W-:Y:S01]  /*0ab0*/  IMAD R5, R19, 0x4, R26.reuse ;  /* 0x0000000413057824 */ /* 0x102fe200078e021a */
[-C--:B------:R-:W-:Y:S01]  /*0ac0*/  LEA R6, R20, R26.reuse, 0x2 ;  /* 0x0000001a14067211 */ /* 0x080fe200078e10ff */
[----:B------:R-:W1:Y:S01]  /*0ad0*/  LDS R9, [R9+0x30000] ;  /* 0x0300000009097984 */ /* 0x000e620000000800 */
[----:B------:R-:W-:Y:S01]  /*0ae0*/  LEA R4, R18, R26, 0x2 ;  /* 0x0000001a12047211 */ /* 0x000fe200078e10ff */
[----:B------:R-:W-:Y:S01]  /*0af0*/  IMAD R26, R17, 0x4, R26 ;  /* 0x00000004111a7824 */ /* 0x000fe200078e021a */
[-C--:B------:R-:W-:Y:S01]  /*0b00*/  LEA R14, R24, R3.reuse, 0x2 ;  /* 0x00000003180e7211 */ /* 0x080fe200078e10ff */
[----:B------:R-:W2:Y:S01]  /*0b10*/  LDS R8, [R8+0x30000] ;  /* 0x0300000008087984 */ /* 0x000ea20000000800 */
[--C-:B------:R-:W-:Y:S01]  /*0b20*/  IMAD R11, R23, 0x4, R3.reuse ;  /* 0x00000004170b7824 */ /* 0x100fe200078e0203 */
[----:B------:R-:W-:Y:S01]  /*0b30*/  LEA R10, R22, R3, 0x2 ;  /* 0x00000003160a7211 */ /* 0x000fe200078e10ff */
[----:B------:R-:W-:Y:S01]  /*0b40*/  IMAD R7, R21, 0x4, R3 ;  /* 0x0000000415077824 */ /* 0x000fe200078e0203 */
[----:B------:R-:W3:Y:S04]  /*0b50*/  LDS R29, [R29+0x30000] ;  /* 0x030000001d1d7984 */ /* 0x000ee80000000800 */
[----:B------:R-:W4:Y:S01]  /*0b60*/  LDS R27, [R27+0x30000] ;  /* 0x030000001b1b7984 */ /* 0x000f220000000800 */
[----:B------:R-:W-:-:S03]  /*0b70*/  NOP ;  /* 0x0000000000007918 */ /* 0x000fc60000000000 */
[----:B-1----:R1:W-:Y:S04]  /*0b80*/  STS [R6+0x30000], R9 ;  /* 0x0300000906007388 */ /* 0x0023e80000000800 */
[----:B--2---:R2:W-:Y:S04]  /*0b90*/  STS [R5+0x30000], R8 ;  /* 0x0300000805007388 */ /* 0x0045e80000000800 */
[----:B---3--:R3:W-:Y:S04]  /*0ba0*/  STS [R4+0x30000], R29 ;  /* 0x0300001d04007388 */ /* 0x0087e80000000800 */
[----:B----4-:R-:W-:Y:S04]  /*0bb0*/  STS [R26+0x30000], R27 ;  /* 0x0300001b1a007388 */ /* 0x010fe80000000800 */
[----:B------:R-:W4:Y:S04]  /*0bc0*/  LDS R13, [R14+0x30800] ;  /* 0x030800000e0d7984 */ /* 0x000f280000000800 */
[----:B------:R-:W5:Y:S04]  /*0bd0*/  LDS R12, [R11+0x30800] ;  /* 0x030800000b0c7984 */ /* 0x000f680000000800 */
[----:B------:R-:W5:Y:S01]  /*0be0*/  LDS R9, [R10+0x30800] ;  /* 0x030800000a097984 */ /* 0x000f620000000800 */
[----:B-1----:R-:W-:-:S03]  /*0bf0*/  LEA R6, R20, R3, 0x2 ;  /* 0x0000000314067211 */ /* 0x002fc600078e10ff */
[----:B------:R-:W1:Y:S01]  /*0c00*/  LDS R8, [R7+0x30800] ;  /* 0x0308000007087984 */ /* 0x000e620000000800 */
[----:B--2---:R-:W-:Y:S01]  /*0c10*/  IMAD R5, R19, 0x4, R3 ;  /* 0x0000000413057824 */ /* 0x004fe200078e0203 */
[----:B------:R-:W-:Y:S01]  /*0c20*/  NOP ;  /* 0x0000000000007918 */ /* 0x000fe20000000000 */
[-C--:B---3--:R-:W-:Y:S02]  /*0c30*/  LEA R4, R18, R3.reuse, 0x2 ;  /* 0x0000000312047211 */ /* 0x088fe400078e10ff */
[----:B------:R-:W-:Y:S01]  /*0c40*/  LEA R3, R17, R3, 0x2 ;  /* 0x0000000311037211 */ /* 0x000fe200078e10ff */
[----:B----4-:R-:W-:Y:S04]  /*0c50*/  STS [R6+0x30800], R13 ;  /* 0x0308000d06007388 */ /* 0x010fe80000000800 */
[----:B-----5:R-:W-:Y:S04]  /*0c60*/  STS [R5+0x30800], R12 ;  /* 0x0308000c05007388 */ /* 0x020fe80000000800 */
[----:B------:R-:W-:Y:S04]  /*0c70*/  STS [R4+0x30800], R9 ;  /* 0x0308000904007388 */ /* 0x000fe80000000800 */
[----:B-1----:R-:W-:Y:S04]  /*0c80*/  STS [R3+0x30800], R8 ;  /* 0x0308000803007388 */ /* 0x002fe80000000800 */
[----:B------:R-:W1:Y:S04]  /*0c90*/  LDS R27, [R14+0x30a00] ;  /* 0x030a00000e1b7984 */ /* 0x000e680000000800 */
[----:B------:R-:W2:Y:S04]  /*0ca0*/  LDS R26, [R11+0x30a00] ;  /* 0x030a00000b1a7984 */ /* 0x000ea80000000800 */
[----:B------:R-:W3:Y:S04]  /*0cb0*/  LDS R29, [R10+0x30a00] ;  /* 0x030a00000a1d7984 */ /* 0x000ee80000000800 */
[----:B------:R-:W4:Y:S01]  /*0cc0*/  LDS R28, [R7+0x30a00] ;  /* 0x030a0000071c7984 */ /* 0x000f220000000800 */
[----:B------:R-:W-:-:S03]  /*0cd0*/  NOP ;  /* 0x0000000000007918 */ /* 0x000fc60000000000 */
[----:B-1----:R5:W-:Y:S04]  /*0ce0*/  STS [R6+0x30a00], R27 ;  /* 0x030a001b06007388 */ /* 0x002be80000000800 */
[----:B--2---:R5:W-:Y:S04]  /*0cf0*/  STS [R5+0x30a00], R26 ;  /* 0x030a001a05007388 */ /* 0x004be80000000800 */
[----:B---3--:R5:W-:Y:S04]  /*0d00*/  STS [R4+0x30a00], R29 ;  /* 0x030a001d04007388 */ /* 0x008be80000000800 */
[----:B----4-:R5:W-:Y:S01]  /*0d10*/  STS [R3+0x30a00], R28 ;  /* 0x030a001c03007388 */ /* 0x010be20000000800 */
[----:B------:R1:W-:Y:S06]  /*0d20*/  MEMBAR.ALL.CTA ;  /* 0x0000000000007992 */ /* 0x0003ec0000008000 */
[----:B-1----:R-:W2:Y:S02]  /*0d30*/  FENCE.VIEW.ASYNC.S ;  /* 0x00000000000073c6 */ /* 0x002ea40000000000 */
.L_x_15:
[----:B-1----:R-:W-:Y:S01]  /*0d40*/  VIADD R2, R2, 0x31840 ;  /* 0x0003184002027836 */ /* 0x002fe20000000000 */
[C---:B------:R-:W-:Y:S01]  /*0d50*/  ISETP.NE.AND P0, PT, R15.reuse, 0x3, PT ;  /* 0x000000030f00780c */ /* 0x040fe20003f05270 */
[----:B------:R-:W-:Y:S01]  /*0d60*/  VIADD R15, R15, 0x1 ;  /* 0x000000010f0f7836 */ /* 0x000fe20000000000 */
[----:B------:R-:W-:Y:S02]  /*0d70*/  UIADD3 UR4, UPT, UPT, UR4, 0x1, URZ ;  /* 0x0000000104047890 */ /* 0x000fe4000fffe0ff */
[----:B------:R-:W-:Y:S02]  /*0d80*/  PRMT R2, RZ, 0x654, R2 ;  /* 0x00000654ff027816 */ /* 0x000fe40000000002 */
[----:B------:R-:W-:Y:S01]  /*0d90*/  SEL R15, R15, RZ, P0 ;  /* 0x000000ff0f0f7207 */ /* 0x000fe20000000000 */
[----:B------:R-:W-:Y:S01]  /*0da0*/  UISETP.NE.AND UP0, UPT, UR4, 0xc, UPT ;  /* 0x0000000c0400788c */ /* 0x000fe2000bf05270 */
[----:B--2---:R1:W-:Y:S02]  /*0db0*/  SYNCS.ARRIVE.TRANS64.RED.A1T0 RZ, [R2+URZ], RZ ;  /* 0x000000ff02ff79a7 */ /* 0x0043e400081004ff */
[----:B------:R-:W-:-:S04]  /*0dc0*/  ISETP.NE.AND P0, PT, R15, RZ, PT ;  /* 0x000000ff0f00720c */ /* 0x000fc80003f05270 */
[----:B-----5:R-:W-:-:S04]  /*0dd0*/  SEL R3, RZ, 0x1, P0 ;  /* 0x00000001ff037807 */ /* 0x020fc80000000000 */
[----:B------:R-:W-:Y:S01]  /*0de0*/  LOP3.LUT R16, R16, R3, RZ, 0x3c, !PT ;  /* 0x0000000310107212 */ /* 0x000fe200078e3cff */
[----:B------:R-:W-:Y:S06]  /*0df0*/  BRA.U UP0, `(.L_x_16) ;  /* 0xfffffff900fc7547 */ /* 0x000fec000b83ffff */
[----:B------:R-:W-:-:S13]  /*0e00*/  ISETP.NE.AND P0, PT, R25, UR5, PT ;  /* 0x0000000519007c0c */ /* 0x000fda000bf05270 */
[----:B------:R-:W-:Y:S05]  /*0e10*/  @!P0 EXIT ;  /* 0x000000000000894d */ /* 0x000fea0003800000 */
[----:B------:R-:W-:Y:S01]  /*0e20*/  UIADD3 UR5, UPT, UPT, UR5, 0x1, URZ ;  /* 0x0000000105057890 */ /* 0x000fe2000fffe0ff */
[----:B------:R-:W-:Y:S05]  /*0e30*/  BRA `(.L_x_17) ;  /* 0xfffffff800dc7947 */ /* 0x000fea000383ffff */
.L_x_12:
[----:B-1----:R-:W-:-:S09]  /*0e40*/  UISETP.NE.AND UP0, UPT, UR5, URZ, UPT ;  /* 0x000000ff0500728c */ /* 0x002fd2000bf05270 */
[----:B------:R-:W-:Y:S05]  /*0e50*/  BRA.U UP0, `(.L_x_13) ;  /* 0x0000002100087547 */ /* 0x000fea000b800000 */
[----:B------:R-:W1:Y:S01]  /*0e60*/  S2UR UR4, SR_CTAID.X ;  /* 0x00000000000479c3 */ /* 0x000e620000002500 */
[----:B------:R-:W-:Y:S02]  /*0e70*/  UMOV UR8, 0x400 ;  /* 0x0000040000087882 */ /* 0x000fe40000000000 */
[----:B------:R-:W-:-:S04]  /*0e80*/  ULEA UR8, UR5, UR8, 0x18 ;  /* 0x0000000805087291 */ /* 0x000fc8000f8ec0ff */
[----:B------:R-:W-:Y:S02]  /*0e90*/  UIADD3 UR5, UPT, UPT, UR8, 0x14000, URZ ;  /* 0x0001400008057890 */ /* 0x000fe4000fffe0ff */
[----:B------:R-:W-:Y:S02]  /*0ea0*/  UIADD3 UR6, UPT, UPT, UR8, 0x4000, URZ ;  /* 0x0000400008067890 */ /* 0x000fe4000fffe0ff */
[----:B------:R-:W-:Y:S02]  /*0eb0*/  USHF.R.U32.HI UR5, URZ, 0x4, UR5 ;  /* 0x00000004ff057899 */ /* 0x000fe40008011605 */
[----:B------:R-:W-:Y:S02]  /*0ec0*/  USHF.R.U32.HI UR6, URZ, 0x4, UR6 ;  /* 0x00000004ff067899 */ /* 0x000fe40008011606 */
[----:B------:R-:W-:Y:S01]  /*0ed0*/  ULOP3.LUT UR5, UR5, 0x3fc0, URZ, 0xc0, !UPT ;  /* 0x00003fc005057892 */ /* 0x000fe2000f8ec0ff */
[----:B-1----:R-:W-:-:S13]  /*0ee0*/  ISETP.LE.U32.AND P0, PT, R22, UR4, PT ;  /* 0x0000000416007c0c */ /* 0x002fda000bf03070 */
[----:B------:R-:W-:Y:S05]  /*0ef0*/  @P0 EXIT ;  /* 0x000000000000094d */ /* 0x000fea0003800000 */
[----:B------:R-:W-:Y:S01]  /*0f00*/  ULOP3.LUT UR4, URZ, UR4, URZ, 0x33, !UPT ;  /* 0x00000004ff047292 */ /* 0x000fe2000f8e33ff */
[----:B------:R-:W-:Y:S01]  /*0f10*/  IMAD.U32 R8, RZ, RZ, UR5 ;  /* 0x00000005ff087e24 */ /* 0x000fe2000f8e00ff */
[----:B------:R-:W-:Y:S01]  /*0f20*/  ULOP3.LUT UR6, UR6, 0x3fc0, URZ, 0xc0, !UPT ;  /* 0x00003fc006067892 */ /* 0x000fe2000f8ec0ff */
[C---:B------:R-:W-:Y:S01]  /*0f30*/  ISETP.GE.U32.AND P0, PT, R21.reuse, 0x4, PT ;  /* 0x000000041500780c */ /* 0x040fe20003f06070 */
[----:B------:R-:W-:Y:S01]  /*0f40*/  IMAD.MOV.U32 R4, RZ, RZ, RZ ;  /* 0x000000ffff047224 */ /* 0x000fe200078e00ff */
[----:B------:R-:W-:Y:S01]  /*0f50*/  UMOV UR18, URZ ;  /* 0x000000ff00127c82 */ /* 0x000fe20008000000 */
[----:B------:R-:W-:Y:S01]  /*0f60*/  VIADD R3, R22, UR4 ;  /* 0x0000000416037c36 */ /* 0x000fe20008000000 */
[----:B------:R-:W-:Y:S01]  /*0f70*/  UMOV UR15, URZ ;  /* 0x000000ff000f7c82 */ /* 0x000fe20008000000 */
[C---:B------:R-:W-:Y:S01]  /*0f80*/  IMAD R8, R21.reuse, 0x700, R8 ;  /* 0x0000070015087824 */ /* 0x040fe200078e0208 */
[----:B------:R-:W-:Y:S01]  /*0f90*/  LEA R9, R21, UR6, 0xa ;  /* 0x0000000615097c11 */ /* 0x000fe2000f8e50ff */
[----:B------:R-:W-:Y:S01]  /*0fa0*/  IMAD.HI.U32 R3, R3, 0x1b4e81b5, RZ ;  /* 0x1b4e81b503037827 */ /* 0x000fe200078e00ff */
[----:B------:R-:W-:Y:S01]  /*0fb0*/  UMOV UR6, 0x1c0 ;  /* 0x000001c000067882 */ /* 0x000fe20000000000 */
[----:B------:R-:W-:Y:S01]  /*0fc0*/  UMOV UR7, 0x1c4 ;  /* 0x000001c400077882 */ /* 0x000fe20000000000 */
[----:B------:R-:W-:Y:S01]  /*0fd0*/  SEL R9, R9, RZ, !P0 ;  /* 0x000000ff09097207 */ /* 0x000fe20004000000 */
[----:B------:R-:W-:Y:S01]  /*0fe0*/  UMOV UR4, 0x1c0 ;  /* 0x000001c000047882 */ /* 0x000fe20000000000 */
[----:B------:R-:W-:Y:S01]  /*0ff0*/  SEL R8, R8, RZ, !P0 ;  /* 0x000000ff08087207 */ /* 0x000fe20004000000 */
[----:B------:R-:W-:Y:S01]  /*1000*/  UMOV UR5, 0x1c4 ;  /* 0x000001c400057882 */ /* 0x000fe20000000000 */
[----:B------:R-:W-:-:S07]  /*1010*/  SHF.R.U32.HI R3, RZ, 0x4, R3 ;  /* 0x00000004ff037819 */ /* 0x000fce0000011603 */
.L_x_24:
[----:B------:R-:W-:Y:S01]  /*1020*/  USHF.R.U32.HI UR10, URZ, 0x1, UR18 ;  /* 0x00000001ff0a7899 */ /* 0x000fe20008011612 */
[----:B------:R-:W-:Y:S01]  /*1030*/  HFMA2 R7, -RZ, RZ, 0, 5.9604644775390625e-08 ;  /* 0x00000001ff077431 */ /* 0x000fe200000001ff */
[----:B------:R-:W-:Y:S02]  /*1040*/  USHF.L.U32 UR9, UR18, 0x3, URZ ;  /* 0x0000000312097899 */ /* 0x000fe400080006ff */
[----:B------:R-:W-:Y:S02]  /*1050*/  ULOP3.LUT UR10, UR10, 0x1, URZ, 0xc, !UPT ;  /* 0x000000010a0a7892 */ /* 0x000fe4000f8e0cff */
[----:B------:R-:W-:Y:S02]  /*1060*/  ULOP3.LUT UR9, UR9, 0x8, URZ, 0xc0, !UPT ;  /* 0x0000000809097892 */ /* 0x000fe4000f8ec0ff */
[----:B------:R-:W-:Y:S02]  /*1070*/  USHF.L.U32 UR10, UR10, 0x1f, URZ ;  /* 0x0000001f0a0a7899 */ /* 0x000fe400080006ff */
[----:B------:R-:W-:-:S02]  /*1080*/  ULOP3.LUT UR12, UR18, 0x1, URZ, 0xc0, !UPT ;  /* 0x00000001120c7892 */ /* 0x000fc4000f8ec0ff */
[----:B------:R-:W-:Y:S01]  /*1090*/  MOV R0, UR9 ;  /* 0x0000000900007c02 */ /* 0x000fe20008000f00 */
[----:B------:R-:W-:Y:S01]  /*10a0*/  UIADD3 UR9, UPT, UPT, UR8, UR9, URZ ;  /* 0x0000000908097290 */ /* 0x000fe2000fffe0ff */
[----:B------:R-:W-:Y:S01]  /*10b0*/  MOV R5, UR10 ;  /* 0x0000000a00057c02 */ /* 0x000fe20008000f00 */
[----:B------:R-:W-:Y:S02]  /*10c0*/  UIMAD UR12, UR12, 0xe0, URZ ;  /* 0x000000e00c0c78a4 */ /* 0x000fe4000f8e02ff */
[----:B------:R-:W-:Y:S01]  /*10d0*/  UIADD3 UR11, UPT, UPT, UR9, 0x31860, URZ ;  /* 0x00031860090b7890 */ /* 0x000fe2000fffe0ff */
[----:B------:R-:W1:Y:S02]  /*10e0*/  SYNCS.PHASECHK.TRANS64.TRYWAIT P0, [R0+UR8+0x31870], R5 ;  /* 0x03187005000075a7 */ /* 0x000e640008001108 */
[----:B-1----:R-:W-:Y:S09]  /*10f0*/  @!P0 BRA `(.L_x_18) ;  /* 0x0000003c00048947 */ /* 0x002ff20003800000 */
.L_x_69:
[----:B------:R-:W-:Y:S01]  /*1100*/  NOP ;  /* 0x0000000000007918 */ /* 0x000fe20000000000 */
[----:B------:R-:W-:Y:S01]  /*1110*/  UMOV UR17, 0xa ;  /* 0x0000000a00117882 */ /* 0x000fe20000000000 */
[----:B------:R-:W-:-:S05]  /*1120*/  UMOV UR16, 0xfffffff4 ;  /* 0xfffffff400107882 */ /* 0x000fca0000000000 */
.L_x_23:
[----:B------:R-:W-:Y:S01]  /*1130*/  ULEA UR13, UR15, UR8, 0x3 ;  /* 0x000000080f0d7291 */ /* 0x000fe2000f8e18ff */
[----:B-1----:R-:W-:Y:S01]  /*1140*/  SHF.L.U32 R11, R4, 0x1f, RZ ;  /* 0x0000001f040b7819 */ /* 0x002fe200000006ff */
[----:B------:R-:W-:Y:S01]  /*1150*/  UIADD3 UR14, UPT, UPT, UR16, 0xc, URZ ;  /* 0x0000000c100e7890 */ /* 0x000fe2000fffe0ff */
[----:B------:R-:W-:Y:S03]  /*1160*/  MOV R0, UR15 ;  /* 0x0000000f00007c02 */ /* 0x000fe60008000f00 */
[----:B------:R-:W-:Y:S03]  /*1170*/  ULOP3.LUT UP0, UR14, UR14, 0x2, URZ, 0xc0, !UPT ;  /* 0x000000020e0e7892 */ /* 0x000fe6000f80c0ff */
[----:B------:R-:W1:Y:S02]  /*1180*/  SYNCS.PHASECHK.TRANS64.TRYWAIT P0, [UR13+0x31840], R11 ;  /* 0x0318400bff0075a7 */ /* 0x000e64000800110d */
[----:B-12---:R-:W-:Y:S07]  /*1190*/  @!P0 BRA `(.L_x_19) ;  /* 0x0000003800fc8947 */ /* 0x006fee0003800000 */
.L_x_71:
[----:B------:R-:W-:Y:S01]  /*11a0*/  NOP ;  /* 0x0000000000007918 */ /* 0x000fe20000000000 */
[----:B------:R-:W-:Y:S05]  /*11b0*/  BRA.U UP0, `(.L_x_20) ;  /* 0x0000000100487547 */ /* 0x000fea000b800000 */
[----:B------:R-:W-:Y:S02]  /*11c0*/  ULEA UR19, UR15, UR8, 0x9 ;  /* 0x000000080f137291 */ /* 0x000fe4000f8e48ff */
[----:B------:R-:W-:Y:S02]  /*11d0*/  ULEA UR9, UR15, UR8, 0xa ;  /* 0x000000080f097291 */ /* 0x000fe4000f8e50ff */
[----:B------:R-:W-:Y:S02]  /*11e0*/  UIADD3 UR19, UPT, UPT, UR19, 0x30000, URZ ;  /* 0x0003000013137890 */ /* 0x000fe4000fffe0ff */
[----:B------:R-:W-:Y:S02]  /*11f0*/  UIADD3 UR10, UPT, UPT, UR9, 0x30800, URZ ;  /* 0x00030800090a7890 */ /* 0x000fe4000fffe0ff */
[----:B------:R-:W-:Y:S02]  /*1200*/  UIADD3 UR9, UPT, UPT, UR9, 0x30a00, URZ ;  /* 0x00030a0009097890 */ /* 0x000fe4000fffe0ff */
[----:B------:R-:W-:Y:S02]  /*1210*/  USHF.R.U32.HI UR19, URZ, 0x4, UR19 ;  /* 0x00000004ff137899 */ /* 0x000fe40008011613 */
[----:B------:R-:W-:Y:S02]  /*1220*/  USHF.R.U32.HI UR10, URZ, 0x4, UR10 ;  /* 0x00000004ff0a7899 */ /* 0x000fe4000801160a */
[----:B------:R-:W-:Y:S02]  /*1230*/  USHF.R.U32.HI UR9, URZ, 0x4, UR9 ;  /* 0x00000004ff097899 */ /* 0x000fe40008011609 */
[----:B------:R-:W-:Y:S02]  /*1240*/  ULOP3.LUT UR20, UR19, 0x3fe0, URZ, 0xc0, !UPT ;  /* 0x00003fe013147892 */ /* 0x000fe4000f8ec0ff */
[----:B------:R-:W-:Y:S02]  /*1250*/  ULOP3.LUT UR22, UR10, 0x3fc0, URZ, 0xc0, !UPT ;  /* 0x00003fc00a167892 */ /* 0x000fe4000f8ec0ff */
[----:B------:R-:W-:Y:S01]  /*1260*/  ULOP3.LUT UR24, UR9, 0x3fe0, URZ, 0xc0, !UPT ;  /* 0x00003fe009187892 */ /* 0x000fe2000f8ec0ff */
[----:B------:R-:W-:Y:S01]  /*1270*/  UMOV UR21, 0x4008 ;  /* 0x0000400800157882 */ /* 0x000fe20000000000 */
[----:B------:R-:W-:Y:S01]  /*1280*/  UMOV UR23, 0x4008 ;  /* 0x0000400800177882 */ /* 0x000fe20000000000 */
[----:B------:R-:W-:Y:S02]  /*1290*/  UMOV UR25, 0x4008 ;  /* 0x0000400800197882 */ /* 0x000fe40000000000 */
[----:B------:R2:W-:Y:S02]  /*12a0*/  UTCCP.T.S.4x32dp128bit tmem[0x1c0], gdesc[UR20] ;  /* 0x0001c014ff0079e7 */ /* 0x0005e40009100000 */
[----:B------:R2:W-:Y:S02]  /*12b0*/  UTCCP.T.S.4x32dp128bit tmem[0x1c4], gdesc[UR22] ;  /* 0x0001c416ff0079e7 */ /* 0x0005e40009100000 */
[----:B------:R2:W-:Y:S01]  /*12c0*/  UTCCP.T.S.4x32dp128bit tmem[0x1c8], gdesc[UR24] ;  /* 0x0001c818ff0079e7 */ /* 0x0005e20009100000 */
[----:B------:R-:W-:Y:S02]  /*12d0*/  NOP ;  /* 0x0000000000007918 */ /* 0x000fe40000000000 */
.L_x_20:
[----:B------:R-:W-:Y:S01]  /*12e0*/  UISETP.NE.AND UP0, UPT, UR15, 0x3, UPT ;  /* 0x000000030f00788c */ /* 0x000fe2000bf05270 */
[----:B------:R-:W-:Y:S01]  /*12f0*/  SHFL.IDX PT, R5, R8, R0, 0x1f ;  /* 0x00001f0008057589 */ /* 0x000fe200000e0000 */
[----:B------:R-:W-:Y:S01]  /*1300*/  UIADD3 UR10, UPT, UPT, UR15, 0x1, URZ ;  /* 0x000000010f0a7890 */ /* 0x000fe2000fffe0ff */
[----:B------:R-:W-:Y:S03]  /*1310*/  NOP ;  /* 0x0000000000007918 */ /* 0x000fe60000000000 */
[----:B------:R-:W-:Y:S03]  /*1320*/  USEL UR10, UR10, URZ, UP0 ;  /* 0x000000ff0a0a7287 */ /* 0x000fe60008000000 */
[----:B-1----:R-:W1:Y:S01]  /*1330*/  SHFL.IDX PT, R2, R9, R0, 0x1f ;  /* 0x00001f0009027589 */ /* 0x002e6200000e0000 */
[----:B------:R-:W-:Y:S02]  /*1340*/  USHF.L.U32 UR15, UR14, 0x4, URZ ;  /* 0x000000040e0f7899 */ /* 0x000fe400080006ff */
[----:B------:R-:W-:Y:S02]  /*1350*/  ULEA UR9, UR10, UR8, 0x3 ;  /* 0x000000080a097291 */ /* 0x000fe4000f8e18ff */
[----:B------:R-:W-:Y:S01]  /*1360*/  ULEA UR14, UR14, 0x8b8, 0xd ;  /* 0x000008b80e0e7891 */ /* 0x000fe2000f8e68ff */
[----:B------:R-:W-:Y:S01]  /*1370*/  ISETP.NE.AND P0, PT, RZ, UR10, PT ;  /* 0x0000000aff007c0c */ /* 0x000fe2000bf05270 */
[----:B------:R-:W-:Y:S01]  /*1380*/  UISETP.NE.AND UP0, UPT, UR16, -0xc, UPT ;  /* 0xfffffff41000788c */ /* 0x000fe2000bf05270 */
[----:B------:R-:W-:Y:S01]  /*1390*/  IMAD.U32 R10, RZ, RZ, UR10 ;  /* 0x0000000aff0a7e24 */ /* 0x000fe2000f8e00ff */
[----:B------:R-:W-:Y:S02]  /*13a0*/  UPRMT UR15, UR15, 0x5410, UR14 ;  /* 0x000054100f0f7896 */ /* 0x000fe4000800000e */
[----:B------:R-:W-:Y:S01]  /*13b0*/  UIADD3 UR13, UPT, UPT, UR13, 0x31820, URZ ;  /* 0x000318200d0d7890 */ /* 0x000fe2000fffe0ff */
[----:B------:R-:W-:Y:S01]  /*13c0*/  UMOV UR14, URZ ;  /* 0x000000ff000e7c82 */ /* 0x000fe20008000000 */
[----:B--2---:R-:W-:Y:S01]  /*13d0*/  UMOV UR23, 0x40004040 ;  /* 0x4000404000177882 */ /* 0x004fe20000000000 */
[----:B------:R-:W-:Y:S01]  /*13e0*/  UMOV UR21, 0x40004040 ;  /* 0x4000404000157882 */ /* 0x000fe20000000000 */
[----:B------:R-:W-:Y:S01]  /*13f0*/  UMOV UR27, 0x40004040 ;  /* 0x40004040001b7882 */ /* 0x000fe20000000000 */
[----:B------:R-:W-:Y:S01]  /*1400*/  UMOV UR25, 0x40004040 ;  /* 0x4000404000197882 */ /* 0x000fe20000000000 */
[----:B------:R-:W-:Y:S01]  /*1410*/  UMOV UR31, 0x40004040 ;  /* 0x40004040001f7882 */ /* 0x000fe20000000000 */
[----:B------:R-:W-:Y:S01]  /*1420*/  UMOV UR29, 0x40004040 ;  /* 0x40004040001d7882 */ /* 0x000fe20000000000 */
[----:B------:R-:W-:Y:S01]  /*1430*/  UMOV UR35, 0x40004040 ;  /* 0x4000404000237882 */ /* 0x000fe20000000000 */
[----:B------:R-:W-:Y:S01]  /*1440*/  UMOV UR33, 0x40004040 ;  /* 0x4000404000217882 */ /* 0x000fe20000000000 */
[----:B-1----:R-:W-:Y:S02]  /*1450*/  R2UR UR22, R2 ;  /* 0x00000000021672ca */ /* 0x002fe400000e0000 */
[----:B------:R-:W-:Y:S02]  /*1460*/  R2UR UR20, R5 ;  /* 0x00000000051472ca */ /* 0x000fe400000e0000 */
[----:B------:R-:W-:Y:S04]  /*1470*/  SEL R5, RZ, 0x1, P0 ;  /* 0x00000001ff057807 */ /* 0x000fe80000000000 */
[----:B------:R-:W-:Y:S05]  /*1480*/  LOP3.LUT R4, R4, R5, RZ, 0x3c, !PT ;  /* 0x0000000504047212 */ /* 0x000fea00078e3cff */
[----:B------:R-:W-:Y:S01]  /*1490*/  UIADD3 UR26, UPT, UPT, UR22, 0x2, URZ ;  /* 0x00000002161a7890 */ /* 0x000fe2000fffe0ff */
[----:B------:R-:W-:Y:S01]  /*14a0*/  IMAD.U32 R13, R4, -0x80000000, RZ ;  /* 0x80000000040d7824 */ /* 0x000fe200078e00ff */
[----:B------:R-:W-:Y:S01]  /*14b0*/  UIADD3 UR24, UPT, UPT, UR20, 0x2, URZ ;  /* 0x0000000214187890 */ /* 0x000fe2000fffe0ff */
[----:B------:R1:W-:Y:S01]  /*14c0*/  UTCQMMA gdesc[UR22], gdesc[UR20], tmem[UR12], tmem[UR14], idesc[UR15], tmem[UR6], UP0 ;  /* 0x00060e1416007dea */ /* 0x0003e2000800030c */
[----:B------:R-:W-:Y:S02]  /*14d0*/  UIADD3 UR30, UPT, UPT, UR22, 0x4, URZ ;  /* 0x00000004161e7890 */ /* 0x000fe4000fffe0ff */
[----:B------:R-:W-:Y:S02]  /*14e0*/  UIADD3 UR28, UPT, UPT, UR20, 0x4, URZ ;  /* 0x00000004141c7890 */ /* 0x000fe4000fffe0ff */
[----:B------:R-:W-:Y:S02]  /*14f0*/  UIADD3 UR34, UPT, UPT, UR22, 0x6, URZ ;  /* 0x0000000616227890 */ /* 0x000fe4000fffe0ff */
[----:B------:R-:W-:Y:S01]  /*1500*/  UIADD3 UR32, UPT, UPT, UR20, 0x6, URZ ;  /* 0x0000000614207890 */ /* 0x000fe2000fffe0ff */
[----:B------:R1:W-:Y:S04]  /*1510*/  UTCQMMA gdesc[UR26], gdesc[UR24], tmem[UR12], tmem[UR14], idesc[UR15], tmem[UR6], UPT ;  /* 0x00060e181a007dea */ /* 0x0003e8000b80030c */
[----:B------:R1:W-:Y:S04]  /*1520*/  UTCQMMA gdesc[UR30], gdesc[UR28], tmem[UR12], tmem[UR14], idesc[UR15], tmem[UR6], UPT ;  /* 0x00060e1c1e007dea */ /* 0x0003e8000b80030c */
[----:B------:R1:W-:Y:S01]  /*1530*/  UTCQMMA gdesc[UR34], gdesc[UR32], tmem[UR12], tmem[UR14], idesc[UR15], tmem[UR6], UPT ;  /* 0x00060e2022007dea */ /* 0x0003e2000b80030c */
[----:B------:R1:W-:Y:S01]  /*1540*/  UTCBAR [UR13], URZ ;  /* 0x000000ff0d0073e9 */ /* 0x0003e200080000ff */
[----:B------:R-:W2:Y:S02]  /*1550*/  SYNCS.PHASECHK.TRANS64.TRYWAIT P0, [UR9+0x31840], R13 ;  /* 0x0318400dff0075a7 */ /* 0x000ea40008001109 */
[----:B-12---:R-:W-:Y:S05]  /*1560*/  @!P0 BRA `(.L_x_21) ;  /* 0x0000003800248947 */ /* 0x006fea0003800000 */
.L_x_73:
[----:B------:R-:W-:Y:S01]  /*1570*/  ELECT P0, URZ, PT ;  /* 0x0000000000ff782f */ /* 0x000fe20003800000 */
[----:B------:R-:W-:Y:S01]  /*1580*/  SHFL.IDX PT, R2, R9, R10, 0x1f ;  /* 0x00001f0a09027589 */ /* 0x000fe200000e0000 */
[----:B------:R-:W-:Y:S02]  /*1590*/  UIADD3 UR9, UPT, UPT, UR9, 0x31820, URZ ;  /* 0x0003182009097890 */ /* 0x000fe4000fffe0ff */
[----:B------:R-:W-:Y:S05]  /*15a0*/  UISETP.NE.AND UP0, UPT, UR16, -0x2, UPT ;  /* 0xfffffffe1000788c */ /* 0x000fea000bf05270 */
[----:B-1----:R-:W1:Y:S01]  /*15b0*/  SHFL.IDX PT, R0, R8, R10, 0x1f ;  /* 0x00001f0a08007589 */ /* 0x002e6200000e0000 */
[----:B------:R-:W-:Y:S01]  /*15c0*/  NOP ;  /* 0x0000000000007918 */ /* 0x000fe20000000000 */
[----:B------:R-:W-:Y:S02]  /*15d0*/  NOP ;  /* 0x0000000000007918 */ /* 0x000fe40000000000 */
[C---:B------:R-:W-:Y:S01]  /*15e0*/  @P0 IMAD.SHL.U32 R5, R7.reuse, 0x2000, RZ ;  /* 0x0000200007050824 */ /* 0x040fe200078e00ff */
[----:B------:R-:W-:Y:S01]  /*15f0*/  UMOV UR21, 0x40004040 ;  /* 0x4000404000157882 */ /* 0x000fe20000000000 */
[----:B------:R-:W-:Y:S01]  /*1600*/  @P0 IMAD.SHL.U32 R6, R7, 0x10, RZ ;  /* 0x0000001007060824 */ /* 0x000fe200078e00ff */
[----:B------:R-:W-:Y:S01]  /*1610*/  UMOV UR15, 0x40004040 ;  /* 0x40004040000f7882 */ /* 0x000fe20000000000 */
[----:B------:R-:W-:Y:S01]  /*1620*/  UMOV UR27, 0x40004040 ;  /* 0x40004040001b7882 */ /* 0x000fe20000000000 */
[----:B------:R-:W-:Y:S01]  /*1630*/  @P0 LOP3.LUT R5, R5, 0x6000, RZ, 0xc0, !PT ;  /* 0x0000600005050812 */ /* 0x000fe200078ec0ff */
[----:B------:R-:W-:Y:S01]  /*1640*/  UMOV UR25, 0x40004040 ;  /* 0x4000404000197882 */ /* 0x000fe20000000000 */
[----:B------:R-:W-:Y:S01]  /*1650*/  @P0 LOP3.LUT R6, R6, 0x30, RZ, 0xc0, !PT ;  /* 0x0000003006060812 */ /* 0x000fe200078ec0ff */
[----:B------:R-:W-:Y:S01]  /*1660*/  UMOV UR31, 0x40004040 ;  /* 0x40004040001f7882 */ /* 0x000fe20000000000 */
[----:B------:R-:W-:Y:S01]  /*1670*/  @P0 LOP3.LUT R5, R5, 0x8b8, RZ, 0xfc, !PT ;  /* 0x000008b805050812 */ /* 0x000fe200078efcff */
[----:B------:R-:W-:Y:S01]  /*1680*/  UMOV UR29, 0x40004040 ;  /* 0x40004040001d7882 */ /* 0x000fe20000000000 */
[----:B------:R-:W-:Y:S01]  /*1690*/  UMOV UR35, 0x40004040 ;  /* 0x4000404000237882 */ /* 0x000fe20000000000 */
[----:B------:R-:W-:Y:S01]  /*16a0*/  UMOV UR33, 0x40004040 ;  /* 0x4000404000217882 */ /* 0x000fe20000000000 */
[----:B------:R-:W-:Y:S02]  /*16b0*/  @P0 PRMT R5, R6, 0x5410, R5 ;  /* 0x0000541006050816 */ /* 0x000fe40000000005 */
[----:B-1----:R-:W-:Y:S01]  /*16c0*/  R2UR UR14, R0 ;  /* 0x00000000000e72ca */ /* 0x002fe200000e0000 */
[----:B------:R-:W-:Y:S01]  /*16d0*/  @P0 IMAD.MOV.U32 R10, RZ, RZ, RZ ;  /* 0x000000ffff0a0224 */ /* 0x000fe200078e00ff */
[----:B------:R-:W-:Y:S02]  /*16e0*/  @P0 R2UR UR13, R5 ;  /* 0x00000000050d02ca */ /* 0x000fe400000e0000 */
[----:B------:R-:W-:Y:S02]  /*16f0*/  R2UR UR20, R2 ;  /* 0x00000000021472ca */ /* 0x000fe400000e0000 */
[----:B------:R-:W-:Y:S07]  /*1700*/  @P0 R2UR UR22, R10 ;  /* 0x000000000a1602ca */ /* 0x000fee00000e0000 */
[----:B------:R-:W-:Y:S02]  /*1710*/  UIADD3 UR24, UPT, UPT, UR14, 0x2, URZ ;  /* 0x000000020e187890 */ /* 0x000fe4000fffe0ff */
[----:B------:R-:W-:Y:S01]  /*1720*/  UIADD3 UR28, UPT, UPT, UR14, 0x4, URZ ;  /* 0x000000040e1c7890 */ /* 0x000fe2000fffe0ff */
[----:B------:R-:W-:Y:S01]  /*1730*/  IMAD.U32 R11, RZ, RZ, UR13 ;  /* 0x0000000dff0b7e24 */ /* 0x000fe2000f8e00ff */
[----:B------:R-:W-:Y:S02]  /*1740*/  UIADD3 UR26, UPT, UPT, UR20, 0x2, URZ ;  /* 0x00000002141a7890 */ /* 0x000fe4000fffe0ff */
[----:B------:R-:W-:Y:S02]  /*1750*/  UIADD3 UR30, UPT, UPT, UR20, 0x4, URZ ;  /* 0x00000004141e7890 */ /* 0x000fe4000fffe0ff */
[----:B------:R-:W-:Y:S01]  /*1760*/  @P0 R2UR UR23, R11 ;  /* 0x000000000b1702ca */ /* 0x000fe200000e0000 */
[----:B------:R-:W-:Y:S02]  /*1770*/  UIADD3 UR34, UPT, UPT, UR20, 0x6, URZ ;  /* 0x0000000614227890 */ /* 0x000fe4000fffe0ff */
[----:B------:R-:W-:Y:S10]  /*1780*/  UIADD3 UR32, UPT, UPT, UR14, 0x6, URZ ;  /* 0x000000060e207890 */ /* 0x000ff4000fffe0ff */
[----:B------:R1:W-:Y:S01]  /*1790*/  UTCQMMA gdesc[UR20], gdesc[UR14], tmem[UR12], tmem[UR22], idesc[UR23], tmem[UR4], UPT ;  /* 0x0004160e14007dea */ /* 0x0003e2000b80030c */
[----:B------:R1:W-:Y:S01]  /*17a0*/  UTCQMMA gdesc[UR26], gdesc[UR24], tmem[UR12], tmem[UR22], idesc[UR23], tmem[UR4], UPT ;  /* 0x000416181a007dea */ /* 0x0003e2000b80030c */
[----:B------:R1:W-:Y:S01]  /*17b0*/  UTCQMMA gdesc[UR30], gdesc[UR28], tmem[UR12], tmem[UR22], idesc[UR23], tmem[UR4], UPT ;  /* 0x0004161c1e007dea */ /* 0x0003e2000b80030c */
[----:B------:R1:W-:Y:S01]  /*17c0*/  UTCQMMA gdesc[UR34], gdesc[UR32], tmem[UR12], tmem[UR22], idesc[UR23], tmem[UR4], UPT ;  /* 0x0004162022007dea */ /* 0x0003e2000b80030c */
[----:B------:R1:W-:Y:S01]  /*17d0*/  UTCBAR [UR9], URZ ;  /* 0x000000ff090073e9 */ /* 0x0003e200080000ff */
[----:B------:R-:W-:Y:S05]  /*17e0*/  BRA.U UP0, `(.L_x_22) ;  /* 0x0000000100087547 */ /* 0x000fea000b800000 */
[----:B------:R2:W-:Y:S01]  /*17f0*/  UTCBAR [UR11], URZ ;  /* 0x000000ff0b0073e9 */ /* 0x0005e200080000ff */
[----:B------:R-:W-:Y:S01]  /*1800*/  NOP ;  /* 0x0000000000007918 */ /* 0x000fe20000000000 */
.L_x_22:
[----:B------:R-:W-:Y:S01]  /*1810*/  UISETP.NE.AND UP0, UPT, UR10, 0x3, UPT ;  /* 0x000000030a00788c */ /* 0x000fe2000bf05270 */
[----:B------:R-:W-:Y:S01]  /*1820*/  VIADD R7, R7, 0x2 ;  /* 0x0000000207077836 */ /* 0x000fe20000000000 */
[----:B------:R-:W-:Y:S02]  /*1830*/  UIADD3 UR10, UPT, UPT, UR10, 0x1, URZ ;  /* 0x000000010a0a7890 */ /* 0x000fe4000fffe0ff */
[----:B------:R-:W-:Y:S02]  /*1840*/  UIADD3 UR17, UPT, UPT, UR17, -0x2, URZ ;  /* 0xfffffffe11117890 */ /* 0x000fe4000fffe0ff */
[----:B-1----:R-:W-:Y:S02]  /*1850*/  USEL UR15, UR10, URZ, UP0 ;  /* 0x000000ff0a0f7287 */ /* 0x002fe40008000000 */
[----:B------:R-:W-:Y:S02]  /*1860*/  UISETP.NE.AND UP0, UPT, UR17, -0x2, UPT ;  /* 0xfffffffe1100788c */ /* 0x000fe4000bf05270 */
[----:B------:R-:W-:Y:S02]  /*1870*/  UIADD3 UR16, UPT, UPT, UR16, 0x2, URZ ;  /* 0x0000000210107890 */ /* 0x000fe4000fffe0ff */
[----:B------:R-:W-:Y:S04]  /*1880*/  ISETP.NE.AND P0, PT, RZ, UR15, PT ;  /* 0x0000000fff007c0c */ /* 0x000fe8000bf05270 */
[----:B------:R-:W-:Y:S04]  /*1890*/  SEL R5, RZ, 0x1, P0 ;  /* 0x00000001ff057807 */ /* 0x000fe80000000000 */
[----:B------:R-:W-:Y:S01]  /*18a0*/  LOP3.LUT R4, R4, R5, RZ, 0x3c, !PT ;  /* 0x0000000504047212 */ /* 0x000fe200078e3cff */
[----:B------:R-:W-:Y:S06]  /*18b0*/  BRA.U UP0, `(.L_x_23) ;  /* 0xfffffff9001c7547 */ /* 0x000fec000b83ffff */
[----:B------:R-:W-:-:S13]  /*18c0*/  ISETP.NE.AND P0, PT, R3, UR18, PT ;  /* 0x0000001203007c0c */ /* 0x000fda000bf05270 */
[----:B--2---:R-:W-:Y:S05]  /*18d0*/  @!P0 EXIT ;  /* 0x000000000000894d */ /* 0x004fea0003800000 */
[----:B------:R-:W-:Y:S01]  /*18e0*/  UIADD3 UR18, UPT, UPT, UR18, 0x1, URZ ;  /* 0x0000000112127890 */ /* 0x000fe2000fffe0ff */
[----:B------:R-:W-:Y:S11]  /*18f0*/  BRA `(.L_x_24) ;  /* 0xfffffff400c87947 */ /* 0x000ff6000383ffff */
.L_x_11:
[----:B------:R-:W-:-:S13]  /*1900*/  ELECT P0, URZ, PT ;  /* 0x0000000000ff782f */ /* 0x000fda0003800000 */
[----:B------:R-:W-:Y:S05]  /*1910*/  @!P0 BRA `(.L_x_13) ;  /* 0x0000001400588947 */ /* 0x000fea0003800000 */
[----:B------:R-:W1:Y:S02]  /*1920*/  S2UR UR4, SR_CTAID.X ;  /* 0x00000000000479c3 */ /* 0x000e640000002500 */
[----:B-1----:R-:W-:-:S13]  /*1930*/  ISETP.LE.U32.AND P0, PT, R22, UR4, PT ;  /* 0x0000000416007c0c */ /* 0x002fda000bf03070 */
[----:B------:R-:W-:Y:S05]  /*1940*/  @P0 EXIT ;  /* 0x000000000000094d */ /* 0x000fea0003800000 */
[----:B------:R-:W1:Y:S01]  /*1950*/  S2R R0, SR_CgaCtaId ;  /* 0x0000000000007919 */ /* 0x000e620000008800 */
[----:B------:R-:W-:Y:S01]  /*1960*/  IMAD.U32 R5, RZ, RZ, UR4 ;  /* 0x00000004ff057e24 */ /* 0x000fe2000f8e00ff */
[----:B------:R-:W2:Y:S01]  /*1970*/  LDC.64 R8, c[0x0][0x348] ;  /* 0x0000d200ff087b82 */ /* 0x000ea20000000a00 */
[----:B------:R-:W-:-:S03]  /*1980*/  IMAD.MOV.U32 R10, RZ, RZ, 0x1 ;  /* 0x00000001ff0a7424 */ /* 0x000fc600078e00ff */
[----:B------:R-:W-:Y:S02]  /*1990*/  LOP3.LUT R3, RZ, R5, RZ, 0x33, !PT ;  /* 0x00000005ff037212 */ /* 0x000fe400078e33ff */
[----:B------:R-:W-:-:S03]  /*19a0*/  PRMT R4, R5, 0x7610, R4 ;  /* 0x0000761005047816 */ /* 0x000fc60000000004 */
[----:B------:R-:W-:Y:S01]  /*19b0*/  IMAD.IADD R2, R22, 0x1, R3 ;  /* 0x0000000116027824 */ /* 0x000fe200078e0203 */
[----:B------:R-:W-:-:S03]  /*19c0*/  MOV R3, 0x400 ;  /* 0x0000040000037802 */ /* 0x000fc60000000f00 */
[----:B------:R-:W-:-:S05]  /*19d0*/  IMAD.HI.U32 R2, R2, 0x1b4e81b5, RZ ;  /* 0x1b4e81b502027827 */ /* 0x000fca00078e00ff */
[----:B------:R-:W-:-:S05]  /*19e0*/  SHF.R.U32.HI R2, RZ, 0x4, R2 ;  /* 0x00000004ff027819 */ /* 0x000fca0000011602 */
[----:B------:R-:W-:Y:S01]  /*19f0*/  IMAD.MOV R2, RZ, RZ, -R2 ;  /* 0x000000ffff027224 */ /* 0x000fe200078e0a02 */
[----:B-1----:R-:W-:-:S07]  /*1a00*/  LEA R0, R0, R3, 0x18 ;  /* 0x0000000300007211 */ /* 0x002fce00078ec0ff */
.L_x_37:
[----:B------:R-:W-:Y:S01]  /*1a10*/  SHF.R.U32.HI R16, RZ, 0x5, R5 ;  /* 0x00000005ff107819 */ /* 0x000fe20000011605 */
[----:B------:R-:W-:Y:S05]  /*1a20*/  YIELD ;  /* 0x0000000000007946 */ /* 0x000fea0003800000 */
[----:B------:R-:W-:Y:S01]  /*1a30*/  IMAD.HI.U32 R16, R16, 0x4a7904b, RZ ;  /* 0x04a7904b10107827 */ /* 0x000fe200078e00ff */
[----:B------:R-:W-:-:S03]  /*1a40*/  MOV R6, 0x1ae0 ;  /* 0x00001ae000067802 */ /* 0x000fc60000000f00 */
[C---:B------:R-:W-:Y:S01]  /*1a50*/  IMAD R35, R16.reuse, -0x10, R31 ;  /* 0xfffffff010237824 */ /* 0x040fe200078e021f */
[----:B------:R-:W-:-:S04]  /*1a60*/  PRMT R3, R16, 0x9910, RZ ;  /* 0x0000991010037816 */ /* 0x000fc800000000ff */
[----:B------:R-:W-:Y:S01]  /*1a70*/  VIMNMX.U32 R35, PT, PT, R35, 0x10, PT ;  /* 0x0000001023237848 */ /* 0x000fe20003fe0000 */
[----:B------:R-:W-:-:S04]  /*1a80*/  IMAD R3, R3, 0x6e0, RZ ;  /* 0x000006e003037824 */ /* 0x000fc800078e02ff */
[----:B------:R-:W-:-:S05]  /*1a90*/  IMAD.MOV R13, RZ, RZ, -R3 ;  /* 0x000000ffff0d7224 */ /* 0x000fca00078e0a03 */
[----:B------:R-:W-:-:S05]  /*1aa0*/  PRMT R13, R13, 0x7710, RZ ;  /* 0x000077100d0d7816 */ /* 0x000fca00000000ff */
[----:B------:R-:W-:-:S05]  /*1ab0*/  IMAD.IADD R13, R13, 0x1, R4 ;  /* 0x000000010d0d7824 */ /* 0x000fca00078e0204 */
[----:B-12---:R-:W-:Y:S02]  /*1ac0*/  LOP3.LUT R11, R13, 0xffff, RZ, 0xc0, !PT ;  /* 0x0000ffff0d0b7812 */ /* 0x006fe400078ec0ff */
[----:B--2---:R-:W-:Y:S05]  /*1ad0*/  CALL.REL.NOINC `($__internal_3_$__cuda_sm20_div_u16) ;  /* 0x0000003800707944 */ /* 0x004fea0003c00000 */
[----:B------:R-:W-:Y:S01]  /*1ae0*/  IMAD.U32 R3, R10, -0x80000000, RZ ;  /* 0x800000000a037824 */ /* 0x000fe200078e00ff */
[----:B------:R-:W-:Y:S01]  /*1af0*/  PRMT R35, R35, 0x9910, RZ ;  /* 0x0000991023237816 */ /* 0x000fe200000000ff */
[----:B------:R-:W-:Y:S01]  /*1b00*/  VIADD R26, R0, 0x31800 ;  /* 0x00031800001a7836 */ /* 0x000fe20000000000 */
[C---:B------:R-:W-:Y:S01]  /*1b10*/  PRMT R6, R36.reuse, 0x9910, RZ ;  /* 0x0000991024067816 */ /* 0x040fe200000000ff */
[----:B------:R-:W1:Y:S01]  /*1b20*/  SYNCS.PHASECHK.TRANS64.TRYWAIT P4, [R0+URZ+0x31820], R3 ;  /* 0x03182003000075a7 */ /* 0x000e6200080811ff */
[----:B------:R-:W-:Y:S01]  /*1b30*/  LOP3.LUT R11, R36, 0xffff, RZ, 0xc0, !PT ;  /* 0x0000ffff240b7812 */ /* 0x000fe200078ec0ff */
[----:B------:R-:W-:Y:S01]  /*1b40*/  VIADD R25, R0, 0x30000 ;  /* 0x0003000000197836 */ /* 0x000fe20000000000 */
[C---:B------:R-:W-:Y:S01]  /*1b50*/  IADD3 R36, P3, PT, R8.reuse, 0x40, RZ ;  /* 0x0000004008247810 */ /* 0x040fe20007f7e0ff */
[----:B------:R-:W-:Y:S01]  /*1b60*/  IMAD R6, R35, R6, RZ ;  /* 0x0000000623067224 */ /* 0x000fe200078e02ff */
[C---:B------:R-:W-:Y:S01]  /*1b70*/  IADD3 R32, P1, PT, R8.reuse, 0x140, RZ ;  /* 0x0000014008207810 */ /* 0x040fe20007f3e0ff */
[----:B------:R-:W-:Y:S01]  /*1b80*/  IMAD.MOV.U32 R23, RZ, RZ, 0xb580 ;  /* 0x0000b580ff177424 */ /* 0x000fe200078e00ff */
[C---:B------:R-:W-:Y:S01]  /*1b90*/  IADD3 R34, P2, PT, R8.reuse, 0xc0, RZ ;  /* 0x000000c008227810 */ /* 0x040fe20007f5e0ff */
[----:B------:R-:W-:Y:S01]  /*1ba0*/  IMAD.MOV R6, RZ, RZ, -R6 ;  /* 0x000000ffff067224 */ /* 0x000fe200078e0a06 */
[----:B------:R-:W-:Y:S01]  /*1bb0*/  IADD3 R28, P0, PT, R8, 0x1c0, RZ ;  /* 0x000001c0081c7810 */ /* 0x000fe20007f1e0ff */
[--C-:B------:R-:W-:Y:S01]  /*1bc0*/  IMAD.X R37, RZ, RZ, R9.reuse, P3 ;  /* 0x000000ffff257224 */ /* 0x100fe200018e0609 */
[----:B------:R-:W-:Y:S01]  /*1bd0*/  IADD3 R24, PT, PT, R0, 0x30800, RZ ;  /* 0x0003080000187810 */ /* 0x000fe20007ffe0ff */
[----:B------:R-:W-:Y:S01]  /*1be0*/  IMAD R11, R11, 0xe0, RZ ;  /* 0x000000e00b0b7824 */ /* 0x000fe200078e02ff */
[----:B------:R-:W-:Y:S01]  /*1bf0*/  PRMT R6, R6, 0x7710, RZ ;  /* 0x0000771006067816 */ /* 0x000fe200000000ff */
[----:B------:R-:W-:Y:S01]  /*1c00*/  IMAD.X R33, RZ, RZ, R9, P1 ;  /* 0x000000ffff217224 */ /* 0x000fe200008e0609 */
[----:B------:R-:W-:-:S02]  /*1c10*/  IADD3.X R35, PT, PT, RZ, R9, RZ, P2, !PT ;  /* 0x00000009ff237210 */ /* 0x000fc400017fe4ff */
[----:B------:R-:W-:Y:S02]  /*1c20*/  IADD3 R6, PT, PT, R13, R6, RZ ;  /* 0x000000060d067210 */ /* 0x000fe40007ffe0ff */
[----:B------:R-:W-:Y:S02]  /*1c30*/  IADD3.X R29, PT, PT, RZ, R9, RZ, P0, !PT ;  /* 0x00000009ff1d7210 */ /* 0x000fe400007fe4ff */
[----:B------:R-:W-:Y:S01]  /*1c40*/  LOP3.LUT R7, R6, 0xffff, RZ, 0xc0, !PT ;  /* 0x0000ffff06077812 */ /* 0x000fe200078ec0ff */
[----:B------:R-:W-:-:S04]  /*1c50*/  VIADD R6, R0, 0x14000 ;  /* 0x0001400000067836 */ /* 0x000fc80000000000 */
[----:B------:R-:W-:Y:S01]  /*1c60*/  IMAD R12, R16, 0x10, R7 ;  /* 0x00000010100c7824 */ /* 0x000fe200078e0207 */
[----:B------:R-:W-:Y:S01]  /*1c70*/  IADD3 R7, PT, PT, R0, 0x4000, RZ ;  /* 0x0000400000077810 */ /* 0x000fe20007ffe0ff */
[----:B-1----:R-:W-:Y:S06]  /*1c80*/  @!P4 BRA `(.L_x_25) ;  /* 0x000000300078c947 */ /* 0x002fec0003800000 */
.L_x_75:
[----:B------:R-:W-:Y:S01]  /*1c90*/  IMAD.SHL.U32 R12, R12, 0x80, RZ ;  /* 0x000000800c0c7824 */ /* 0x000fe200078e00ff */
[----:B------:R-:W-:Y:S01]  /*1ca0*/  R2UR UR13, R26 ;  /* 0x000000001a0d72ca */ /* 0x000fe200000e0000 */
[----:B------:R-:W-:Y:S01]  /*1cb0*/  UMOV UR14, URZ ;  /* 0x000000ff000e7c82 */ /* 0x000fe20008000000 */
[----:B------:R-:W-:Y:S01]  /*1cc0*/  R2UR UR28, R36 ;  /* 0x00000000241c72ca */ /* 0x000fe200000e0000 */
[----:B------:R-:W-:Y:S01]  /*1cd0*/  UMOV UR20, 0x0 ;  /* 0x0000000000147882 */ /* 0x000fe20000000000 */
[----:B------:R-:W-:Y:S01]  /*1ce0*/  R2UR UR29, R37 ;  /* 0x00000000251d72ca */ /* 0x000fe200000e0000 */
[----:B------:R-:W-:Y:S01]  /*1cf0*/  UMOV UR21, 0x10000000 ;  /* 0x1000000000157882 */ /* 0x000fe20000000000 */
[----:B------:R-:W-:Y:S01]  /*1d00*/  R2UR UR12, R7 ;  /* 0x00000000070c72ca */ /* 0x000fe200000e0000 */
[----:B------:R-:W-:Y:S01]  /*1d10*/  UMOV UR11, URZ ;  /* 0x000000ff000b7c82 */ /* 0x000fe20008000000 */
[----:B------:R-:W-:Y:S01]  /*1d20*/  R2UR UR15, R12 ;  /* 0x000000000c0f72ca */ /* 0x000fe200000e0000 */
[----:B------:R-:W-:Y:S01]  /*1d30*/  UMOV UR18, UR14 ;  /* 0x0000000e00127c82 */ /* 0x000fe20008000000 */
        /* <DEDUP_REMOVED lines=9> */
[----:B------:R-:W-:Y:S01]  /*1dd0*/  VIADD R22, R0, 0x8000 ;  /* 0x0000800000167836 */ /* 0x000fe20000000000 */
[----:B------:R-:W-:Y:S01]  /*1de0*/  R2UR UR25, R33 ;  /* 0x00000000211972ca */ /* 0x000fe200000e0000 */
[----:B------:R2:W-:Y:S01]  /*1df0*/  UTMALDG.2D [UR12], [UR28], desc[UR20] ;  /* 0x0000140c1c0075b4 */ /* 0x0005e20008009000 */
[----:B------:R-:W-:Y:S01]  /*1e00*/  R2UR UR8, R25 ;  /* 0x00000000190872ca */ /* 0x000fe200000e0000 */
[----:B------:R-:W-:Y:S01]  /*1e10*/  UMOV UR10, UR15 ;  /* 0x0000000f000a7c82 */ /* 0x000fe20008000000 */
[----:B------:R-:W-:Y:S01]  /*1e20*/  R2UR UR22, R28 ;  /* 0x000000001c1672ca */ /* 0x000fe200000e0000 */
[----:B------:R-:W-:Y:S01]  /*1e30*/  VIADD R21, R0, 0x31808 ;  /* 0x0003180800157836 */ /* 0x000fe20000000000 */
[----:B------:R-:W-:Y:S01]  /*1e40*/  R2UR UR23, R29 ;  /* 0x000000001d1772ca */ /* 0x000fe200000e0000 */
[----:B------:R-:W-:Y:S01]  /*1e50*/  UMOV UR6, UR19 ;  /* 0x0000001300067c82 */ /* 0x000fe20008000000 */
[----:B------:R-:W-:Y:S01]  /*1e60*/  R2UR UR4, R24 ;  /* 0x00000000180472ca */ /* 0x000fe200000e0000 */
[----:B------:R2:W-:Y:S01]  /*1e70*/  UTMALDG.2D [UR16], [UR26], desc[UR20] ;  /* 0x000014101a0075b4 */ /* 0x0005e20008009000 */
[----:B------:R-:W-:-:S05]  /*1e80*/  VIADD R20, R0, 0x1b000 ;  /* 0x0001b00000147836 */ /* 0x000fca0000000000 */
[----:B------:R2:W-:Y:S06]  /*1e90*/  UTMALDG.2D [UR8], [UR24], desc[UR20] ;  /* 0x00001408180075b4 */ /* 0x0005ec0008009000 */
[----:B------:R2:W-:Y:S01]  /*1ea0*/  UTMALDG.2D [UR4], [UR22], desc[UR20] ;  /* 0x00001404160075b4 */ /* 0x0005e20008009000 */
[----:B------:R2:W-:Y:S01]  /*1eb0*/  SYNCS.ARRIVE.TRANS64 RZ, [R0+URZ+0x31800], R23 ;  /* 0x0318001700ff79a7 */ /* 0x0005e200080000ff */
[----:B------:R-:W3:Y:S02]  /*1ec0*/  SYNCS.PHASECHK.TRANS64.TRYWAIT P0, [R0+URZ+0x31828], R3 ;  /* 0x03182803000075a7 */ /* 0x000ee400080011ff */
[----:B--23--:R-:W-:Y:S05]  /*1ed0*/  @!P0 BRA `(.L_x_26) ;  /* 0x0000003000008947 */ /* 0x00cfea0003800000 */
.L_x_77:
[----:B------:R-:W-:Y:S01]  /*1ee0*/  R2UR UR9, R21 ;  /* 0x00000000150972ca */ /* 0x000fe200000e0000 */
[----:B------:R-:W-:Y:S01]  /*1ef0*/  IMAD.MOV.U32 R19, RZ, RZ, 0xb000 ;  /* 0x0000b000ff137424 */ /* 0x000fe200078e00ff */
[----:B------:R-:W-:Y:S01]  /*1f00*/  R2UR UR16, R36 ;  /* 0x00000000241072ca */ /* 0x000fe200000e0000 */
[----:B------:R-:W-:Y:S01]  /*1f10*/  UMOV UR14, 0x0 ;  /* 0x00000000000e7882 */ /* 0x000fe20000000000 */
[----:B------:R-:W-:Y:S01]  /*1f20*/  R2UR UR17, R37 ;  /* 0x00000000251172ca */ /* 0x000fe200000e0000 */
[----:B------:R-:W-:Y:S01]  /*1f30*/  UMOV UR15, 0x10000000 ;  /* 0x10000000000f7882 */ /* 0x000fe20000000000 */
[----:B------:R-:W-:Y:S01]  /*1f40*/  R2UR UR11, R12 ;  /* 0x000000000c0b72ca */ /* 0x000fe200000e0000 */
[----:B------:R-:W-:Y:S01]  /*1f50*/  UMOV UR10, 0x80 ;  /* 0x00000080000a7882 */ /* 0x000fe20000000000 */
[----:B------:R-:W-:Y:S01]  /*1f60*/  R2UR UR8, R22 ;  /* 0x00000000160872ca */ /* 0x000fe200000e0000 */
[----:B------:R-:W-:Y:S01]  /*1f70*/  UMOV UR6, 0x80 ;  /* 0x0000008000067882 */ /* 0x000fe20000000000 */
[----:B------:R-:W-:Y:S01]  /*1f80*/  R2UR UR12, R34 ;  /* 0x00000000220c72ca */ /* 0x000fe200000e0000 */
[C---:B------:R-:W-:Y:S01]  /*1f90*/  VIADD R18, R0.reuse, 0xc000 ;  /* 0x0000c00000127836 */ /* 0x040fe20000000000 */
[----:B------:R-:W-:Y:S01]  /*1fa0*/  R2UR UR13, R35 ;  /* 0x00000000230d72ca */ /* 0x000fe200000e0000 */
[----:B------:R-:W-:Y:S01]  /*1fb0*/  UMOV UR5, UR9 ;  /* 0x0000000900057c82 */ /* 0x000fe20008000000 */
[----:B------:R-:W-:Y:S01]  /*1fc0*/  R2UR UR7, R11 ;  /* 0x000000000b0772ca */ /* 0x000fe200000e0000 */
[----:B------:R-:W-:Y:S01]  /*1fd0*/  VIADD R17, R0, 0x31810 ;  /* 0x0003181000117836 */ /* 0x000fe20000000000 */
[----:B------:R-:W-:Y:S01]  /*1fe0*/  R2UR UR4, R20 ;  /* 0x00000000140472ca */ /* 0x000fe200000e0000 */
[----:B------:R-:W-:-:S04]  /*1ff0*/  VIADD R16, R0, 0x22000 ;  /* 0x0002200000107836 */ /* 0x000fc80000000000 */
[----:B------:R2:W-:Y:S08]  /*2000*/  UTMALDG.2D [UR8], [UR16], desc[UR14] ;  /* 0x00000e08100075b4 */ /* 0x0005f00008009000 */
[----:B------:R2:W-:Y:S01]  /*2010*/  UTMALDG.2D [UR4], [UR12], desc[UR14] ;  /* 0x00000e040c0075b4 */ /* 0x0005e20008009000 */
[----:B------:R2:W-:Y:S01]  /*2020*/  SYNCS.ARRIVE.TRANS64 RZ, [R0+URZ+0x31808], R19 ;  /* 0x0318081300ff79a7 */ /* 0x0005e200080000ff */
[----:B------:R-:W3:Y:S02]  /*2030*/  SYNCS.PHASECHK.TRANS64.TRYWAIT P0, [R0+URZ+0x31830], R3 ;  /* 0x03183003000075a7 */ /* 0x000ee400080011ff */
[----:B--23--:R-:W-:Y:S05]  /*2040*/  @!P0 BRA `(.L_x_27) ;  /* 0x0000002c00c08947 */ /* 0x00cfea0003800000 */
.L_x_79:
        /* <DEDUP_REMOVED lines=9> */
[----:B-1----:R-:W-:Y:S01]  /*20e0*/  VIADD R15, R0, 0x10000 ;  /* 0x00010000000f7836 */ /* 0x002fe20000000000 */
[----:B------:R-:W-:Y:S01]  /*20f0*/  R2UR UR12, R34 ;  /* 0x00000000220c72ca */ /* 0x000fe200000e0000 */
[C---:B------:R-:W-:Y:S01]  /*2100*/  VIADD R14, R0.reuse, 0x31818 ;  /* 0x00031818000e7836 */ /* 0x040fe20000000000 */
[----:B------:R-:W-:Y:S01]  /*2110*/  R2UR UR13, R35 ;  /* 0x00000000230d72ca */ /* 0x000fe200000e0000 */
[----:B------:R-:W-:Y:S01]  /*2120*/  UMOV UR5, UR9 ;  /* 0x0000000900057c82 */ /* 0x000fe20008000000 */
[----:B------:R-:W-:Y:S01]  /*2130*/  R2UR UR7, R11 ;  /* 0x000000000b0772ca */ /* 0x000fe200000e0000 */
[----:B------:R-:W-:Y:S01]  /*2140*/  VIADD R13, R0, 0x29000 ;  /* 0x00029000000d7836 */ /* 0x000fe20000000000 */
[----:B------:R-:W-:-:S05]  /*2150*/  R2UR UR4, R16 ;  /* 0x00000000100472ca */ /* 0x000fca00000e0000 */
[----:B------:R1:W-:Y:S08]  /*2160*/  UTMALDG.2D [UR8], [UR16], desc[UR14] ;  /* 0x00000e08100075b4 */ /* 0x0003f00008009000 */
[----:B------:R1:W-:Y:S01]  /*2170*/  UTMALDG.2D [UR4], [UR12], desc[UR14] ;  /* 0x00000e040c0075b4 */ /* 0x0003e20008009000 */
[----:B------:R1:W-:Y:S01]  /*2180*/  SYNCS.ARRIVE.TRANS64 RZ, [R0+URZ+0x31810], R19 ;  /* 0x0318101300ff79a7 */ /* 0x0003e200080000ff */
[----:B------:R-:W2:Y:S02]  /*2190*/  SYNCS.PHASECHK.TRANS64.TRYWAIT P0, [R0+URZ+0x31838], R3 ;  /* 0x03183803000075a7 */ /* 0x000ea400080011ff */
[----:B-12---:R-:W-:Y:S05]  /*21a0*/  @!P0 BRA `(.L_x_28) ;  /* 0x0000002c00848947 */ /* 0x006fea0003800000 */
.L_x_81:
        /* <DEDUP_REMOVED lines=8> */
[----:B------:R-:W-:Y:S02]  /*2230*/  R2UR UR8, R15 ;  /* 0x000000000f0872ca */ /* 0x000fe400000e0000 */
[----:B------:R-:W-:-:S02]  /*2240*/  R2UR UR12, R34 ;  /* 0x00000000220c72ca */ /* 0x000fc400000e0000 */
[----:B------:R-:W-:Y:S01]  /*2250*/  R2UR UR13, R35 ;  /* 0x00000000230d72ca */ /* 0x000fe200000e0000 */
[----:B------:R-:W-:Y:S01]  /*2260*/  UMOV UR5, UR9 ;  /* 0x0000000900057c82 */ /* 0x000fe20008000000 */
[----:B------:R-:W-:Y:S02]  /*2270*/  R2UR UR7, R11 ;  /* 0x000000000b0772ca */ /* 0x000fe400000e0000 */
[----:B------:R-:W-:Y:S02]  /*2280*/  R2UR UR4, R13 ;  /* 0x000000000d0472ca */ /* 0x000fe400000e0000 */
[----:B------:R-:W-:-:S03]  /*2290*/  LOP3.LUT R10, R10, 0x1, RZ, 0x3c, !PT ;  /* 0x000000010a0a7812 */ /* 0x000fc600078e3cff */
[----:B------:R2:W-:Y:S02]  /*22a0*/  UTMALDG.2D [UR8], [UR16], desc[UR14] ;  /* 0x00000e08100075b4 */ /* 0x0005e40008009000 */
[----:B------:R-:W-:-:S06]  /*22b0*/  IMAD.U32 R27, R10, -0x80000000, RZ ;  /* 0x800000000a1b7824 */ /* 0x000fcc00078e00ff */
[----:B------:R2:W-:Y:S01]  /*22c0*/  UTMALDG.2D [UR4], [UR12], desc[UR14] ;  /* 0x00000e040c0075b4 */ /* 0x0005e20008009000 */
[----:B------:R2:W-:Y:S01]  /*22d0*/  SYNCS.ARRIVE.TRANS64 RZ, [R0+URZ+0x31818], R19 ;  /* 0x0318181300ff79a7 */ /* 0x0005e200080000ff */
[----:B------:R-:W3:Y:S02]  /*22e0*/  SYNCS.PHASECHK.TRANS64.TRYWAIT P0, [R0+URZ+0x31820], R27 ;  /* 0x0318201b000075a7 */ /* 0x000ee400080011ff */
[----:B--23--:R-:W-:Y:S05]  /*22f0*/  @!P0 BRA `(.L_x_29) ;  /* 0x0000002c004c8947 */ /* 0x00cfea0003800000 */
.L_x_83:
        /* <DEDUP_REMOVED lines=13> */
[----:B------:R-:W-:Y:S01]  /*23d0*/  UMOV UR13, UR17 ;  /* 0x00000011000d7c82 */ /* 0x000fe20008000000 */
[----:B------:R-:W-:Y:S01]  /*23e0*/  R2UR UR12, R6 ;  /* 0x00000000060c72ca */ /* 0x000fe200000e0000 */
[----:B------:R-:W-:Y:S01]  /*23f0*/  UMOV UR9, UR17 ;  /* 0x0000001100097c82 */ /* 0x000fe20008000000 */
[----:B------:R-:W-:Y:S01]  /*2400*/  R2UR UR15, R11 ;  /* 0x000000000b0f72ca */ /* 0x000fe200000e0000 */
[----:B------:R-:W-:Y:S01]  /*2410*/  UMOV UR5, UR17 ;  /* 0x0000001100057c82 */ /* 0x000fe20008000000 */
[----:B------:R-:W-:-:S02]  /*2420*/  R2UR UR22, R32 ;  /* 0x00000000201672ca */ /* 0x000fc400000e0000 */
[----:B------:R-:W-:Y:S01]  /*2430*/  R2UR UR23, R33 ;  /* 0x00000000211772ca */ /* 0x000fe200000e0000 */
[----:B------:R2:W-:Y:S01]  /*2440*/  UTMALDG.2D [UR16], [UR28], desc[UR24] ;  /* 0x000018101c0075b4 */ /* 0x0005e20008009000 */
[----:B------:R-:W-:Y:S01]  /*2450*/  R2UR UR8, R25 ;  /* 0x00000000190872ca */ /* 0x000fe200000e0000 */
[----:B------:R-:W-:Y:S01]  /*2460*/  UMOV UR10, UR19 ;  /* 0x00000013000a7c82 */ /* 0x000fe20008000000 */
[----:B------:R-:W-:Y:S02]  /*2470*/  R2UR UR20, R28 ;  /* 0x000000001c1472ca */ /* 0x000fe400000e0000 */
[----:B------:R-:W-:Y:S02]  /*2480*/  R2UR UR21, R29 ;  /* 0x000000001d1572ca */ /* 0x000fe400000e0000 */
[----:B------:R-:W-:Y:S01]  /*2490*/  R2UR UR4, R24 ;  /* 0x00000000180472ca */ /* 0x000fe200000e0000 */
[----:B------:R2:W-:Y:S01]  /*24a0*/  UTMALDG.2D [UR12], [UR26], desc[UR24] ;  /* 0x0000180c1a0075b4 */ /* 0x0005e20008009000 */
[----:B------:R-:W-:-:S05]  /*24b0*/  UMOV UR6, UR15 ;  /* 0x0000000f00067c82 */ /* 0x000fca0008000000 */
[----:B------:R2:W-:Y:S06]  /*24c0*/  UTMALDG.2D [UR8], [UR22], desc[UR24] ;  /* 0x00001808160075b4 */ /* 0x0005ec0008009000 */
[----:B------:R2:W-:Y:S01]  /*24d0*/  UTMALDG.2D [UR4], [UR20], desc[UR24] ;  /* 0x00001804140075b4 */ /* 0x0005e20008009000 */
[----:B------:R2:W-:Y:S01]  /*24e0*/  SYNCS.ARRIVE.TRANS64 RZ, [R0+URZ+0x31800], R23 ;  /* 0x0318001700ff79a7 */ /* 0x0005e200080000ff */
[----:B------:R-:W3:Y:S02]  /*24f0*/  SYNCS.PHASECHK.TRANS64.TRYWAIT P0, [R0+URZ+0x31828], R27 ;  /* 0x0318281b000075a7 */ /* 0x000ee400080011ff */
[----:B--23--:R-:W-:Y:S05]  /*2500*/  @!P0 BRA `(.L_x_30) ;  /* 0x0000002800e48947 */ /* 0x00cfea0003800000 */
.L_x_85:
        /* <DEDUP_REMOVED lines=13> */
[----:B------:R-:W-:-:S05]  /*25e0*/  R2UR UR7, R11 ;  /* 0x000000000b0772ca */ /* 0x000fca00000e0000 */
[----:B------:R2:W-:Y:S08]  /*25f0*/  UTMALDG.2D [UR8], [UR16], desc[UR14] ;  /* 0x00000e08100075b4 */ /* 0x0005f00008009000 */
[----:B------:R2:W-:Y:S01]  /*2600*/  UTMALDG.2D [UR4], [UR12], desc[UR14] ;  /* 0x00000e040c0075b4 */ /* 0x0005e20008009000 */
[----:B------:R2:W-:Y:S01]  /*2610*/  SYNCS.ARRIVE.TRANS64 RZ, [R0+URZ+0x31808], R19 ;  /* 0x0318081300ff79a7 */ /* 0x0005e200080000ff */
[----:B------:R-:W3:Y:S02]  /*2620*/  SYNCS.PHASECHK.TRANS64.TRYWAIT P0, [R0+URZ+0x31830], R27 ;  /* 0x0318301b000075a7 */ /* 0x000ee400080011ff */
[----:B--23--:R-:W-:Y:S05]  /*2630*/  @!P0 BRA `(.L_x_31) ;  /* 0x0000002800b48947 */ /* 0x00cfea0003800000 */
.L_x_87:
        /* <DEDUP_REMOVED lines=19> */
.L_x_89:
        /* <DEDUP_REMOVED lines=19> */
.L_x_91:
        /* <DEDUP_REMOVED lines=33> */
.L_x_93:
        /* <DEDUP_REMOVED lines=17> */
[----:B------:R-:W4:Y:S02]  /*2bc0*/  SYNCS.PHASECHK.TRANS64.TRYWAIT P0, [R0+URZ+0x31830], R3 ;  /* 0x03183003000075a7 */ /* 0x000f2400080011ff */
[----:B---34-:R-:W-:Y:S05]  /*2bd0*/  @!P0 BRA `(.L_x_35) ;  /* 0x0000002400bc8947 */ /* 0x018fea0003800000 */
.L_x_95:
        /* <DEDUP_REMOVED lines=19> */
.L_x_97:
[----:B------:R-:W-:Y:S01]  /*2d10*/  VIADD R2, R2, 0x1 ;  /* 0x0000000102027836 */ /* 0x000fe20000000000 */
        /* <DEDUP_REMOVED lines=14> */
[----:B------:R-:W-:-:S03]  /*2e00*/  ISETP.NE.AND P0, PT, R2, 0x1, PT ;  /* 0x000000010200780c */ /* 0x000fc60003f05270 */
[----:B------:R3:W-:Y:S08]  /*2e10*/  UTMALDG.2D [UR8], [UR16], desc[UR14] ;  /* 0x00000e08100075b4 */ /* 0x0007f00008009000 */
[----:B------:R3:W-:Y:S01]  /*2e20*/  UTMALDG.2D [UR4], [UR12], desc[UR14] ;  /* 0x00000e040c0075b4 */ /* 0x0007e20008009000 */
[----:B------:R3:W-:Y:S02]  /*2e30*/  SYNCS.ARRIVE.TRANS64 RZ, [R0+URZ+0x31818], R19 ;  /* 0x0318181300ff79a7 */ /* 0x0007e400080000ff */
[----:B---3--:R-:W-:Y:S05]  /*2e40*/  @!P0 EXIT ;  /* 0x000000000000894d */ /* 0x008fea0003800000 */
[----:B------:R-:W-:Y:S02]  /*2e50*/  IADD3 R4, PT, PT, R4, 0x96, RZ ;  /* 0x0000009604047810 */ /* 0x000fe40007ffe0ff */
[----:B------:R-:W-:Y:S01]  /*2e60*/  IADD3 R5, PT, PT, R5, 0x96, RZ ;  /* 0x0000009605057810 */ /* 0x000fe20007ffe0ff */
[----:B------:R-:W-:Y:S06]  /*2e70*/  BRA `(.L_x_37) ;  /* 0xffffffe800e47947 */ /* 0x000fec000383ffff */
.L_x_13:
[----:B------:R-:W-:-:S04]  /*2e80*/  LOP3.LUT R0, R3, 0xfffffffc, RZ, 0xc0, !PT ;  /* 0xfffffffc03007812 */ /* 0x000fc800078ec0ff */
[----:B------:R-:W-:-:S13]  /*2e90*/  ISETP.NE.AND P0, PT, R0, 0x4, PT ;  /* 0x000000040000780c */ /* 0x000fda0003f05270 */
[----:B-1----:R-:W-:Y:S05]  /*2ea0*/  @P0 EXIT ;  /* 0x000000000000094d */ /* 0x002fea0003800000 */
[----:B------:R-:W1:Y:S01]  /*2eb0*/  S2R R0, SR_CgaCtaId ;  /* 0x0000000000007919 */ /* 0x000e620000008800 */
[----:B------:R-:W-:-:S04]  /*2ec0*/  MOV R5, 0x400 ;  /* 0x0000040000057802 */ /* 0x000fc80000000f00 */
[----:B-1----:R-:W-:-:S05]  /*2ed0*/  LEA R0, R0, R5, 0x18 ;  /* 0x0000000500007211 */ /* 0x002fca00078ec0ff */
[----:B------:R-:W1:Y:S02]  /*2ee0*/  LDS R2, [R0+0x31880] ;  /* 0x0318800000027984 */ /* 0x000e640000000800 */
[----:B-1----:R-:W-:-:S13]  /*2ef0*/  ISETP.NE.AND P0, PT, R2, RZ, PT ;  /* 0x000000ff0200720c */ /* 0x002fda0003f05270 */
[----:B------:R-:W-:Y:S05]  /*2f00*/  @!P0 BRA `(.L_x_38) ;  /* 0x0000000000048947 */ /* 0x000fea0003800000 */
[----:B------:R-:W-:Y:S05]  /*2f10*/  BPT.TRAP 0x1 ;  /* 0x000000040000795c */ /* 0x000fea0000300000 */
.L_x_38:
[----:B------:R-:W1:Y:S01]  /*2f20*/  S2UR UR4, SR_CTAID.X ;  /* 0x00000000000479c3 */ /* 0x000e620000002500 */
[----:B------:R-:W-:Y:S02]  /*2f30*/  IADD3 R3, PT, PT, R3, -0x4, RZ ;  /* 0xfffffffc03037810 */ /* 0x000fe40007ffe0ff */
[----:B-1----:R-:W-:-:S13]  /*2f40*/  ISETP.LE.U32.AND P0, PT, R22, UR4, PT ;  /* 0x0000000416007c0c */ /* 0x002fda000bf03070 */
[----:B------:R-:W-:Y:S05]  /*2f50*/  @P0 BRA `(.L_x_39) ;  /* 0x0000001800d00947 */ /* 0x000fea0003800000 */
[----:B------:R-:W-:Y:S01]  /*2f60*/  IMAD.U32 R29, RZ, RZ, UR4 ;  /* 0x00000004ff1d7e24 */ /* 0x000fe2000f8e00ff */
[----:B------:R-:W-:Y:S01]  /*2f70*/  MOV R20, 0xffffffff ;  /* 0xffffffff00147802 */ /* 0x000fe20000000f00 */
[----:B------:R-:W-:Y:S02]  /*2f80*/  IMAD.SHL.U32 R2, R21, 0x4, RZ ;  /* 0x0000000415027824 */ /* 0x000fe400078e00ff */
[----:B------:R-:W-:Y:S01]  /*2f90*/  IMAD.SHL.U32 R30, R3, 0x800, RZ ;  /* 0x00000800031e7824 */ /* 0x000fe200078e00ff */
[----:B------:R-:W-:Y:S01]  /*2fa0*/  LOP3.LUT R5, RZ, R29, RZ, 0x33, !PT ;  /* 0x0000001dff057212 */ /* 0x000fe200078e33ff */
[C---:B------:R-:W-:Y:S01]  /*2fb0*/  VIADD R26, R2.reuse, 0x1 ;  /* 0x00000001021a7836 */ /* 0x040fe20000000000 */
[----:B------:R-:W-:Y:S01]  /*2fc0*/  SHF.R.U32.HI R28, RZ, 0x3, R2 ;  /* 0x00000003ff1c7819 */ /* 0x000fe20000011602 */
[C---:B------:R-:W-:Y:S01]  /*2fd0*/  VIADD R4, R2.reuse, 0x2 ;  /* 0x0000000202047836 */ /* 0x040fe20000000000 */
[----:B------:R-:W-:Y:S01]  /*2fe0*/  IADD3 R24, PT, PT, R2, 0x3, RZ ;  /* 0x0000000302187810 */ /* 0x000fe20007ffe0ff */
[----:B------:R-:W-:Y:S01]  /*2ff0*/  IMAD.IADD R22, R22, 0x1, R5 ;  /* 0x0000000116167824 */ /* 0x000fe200078e0205 */
[----:B------:R-:W-:Y:S01]  /*3000*/  LOP3.LUT R5, R28, 0x3, RZ, 0xc0, !PT ;  /* 0x000000031c057812 */ /* 0x000fe200078ec0ff */
[----:B------:R-:W-:Y:S01]  /*3010*/  IMAD.MOV.U32 R21, RZ, RZ, RZ ;  /* 0x000000ffff157224 */ /* 0x000fe200078e00ff */
[----:B------:R-:W-:Y:S01]  /*3020*/  PRMT R23, R29, 0x7610, R23 ;  /* 0x000076101d177816 */ /* 0x000fe20000000017 */
[----:B------:R-:W-:Y:S01]  /*3030*/  IMAD.HI.U32 R22, R22, 0x1b4e81b5, RZ ;  /* 0x1b4e81b516167827 */ /* 0x000fe200078e00ff */
[----:B------:R-:W-:-:S02]  /*3040*/  LOP3.LUT R26, R5, 0x5, R26, 0x78, !PT ;  /* 0x00000005051a7812 */ /* 0x000fc400078e781a */
[C---:B------:R-:W-:Y:S02]  /*3050*/  LOP3.LUT R25, R5.reuse, 0x6, R4, 0x78, !PT ;  /* 0x0000000605197812 */ /* 0x040fe400078e7804 */
[----:B------:R-:W-:Y:S02]  /*3060*/  SHF.R.U32.HI R22, RZ, 0x4, R22 ;  /* 0x00000004ff167819 */ /* 0x000fe40000011616 */
[C---:B------:R-:W-:Y:S02]  /*3070*/  LOP3.LUT R27, R5.reuse, 0x4, R2, 0xf8, !PT ;  /* 0x00000004051b7812 */ /* 0x040fe400078ef802 */
[----:B------:R-:W-:Y:S01]  /*3080*/  LOP3.LUT R24, R5, 0x7, R24, 0x78, !PT ;  /* 0x0000000705187812 */ /* 0x000fe200078e7818 */
[----:B------:R-:W-:-:S07]  /*3090*/  IMAD.MOV R22, RZ, RZ, -R22 ;  /* 0x000000ffff167224 */ /* 0x000fce00078e0a16 */
.L_x_62:
[----:B------:R-:W-:Y:S01]  /*30a0*/  VIADD R20, R20, 0x1 ;  /* 0x0000000114147836 */ /* 0x000fe20000000000 */
[----:B------:R-:W-:Y:S05]  /*30b0*/  YIELD ;  /* 0x0000000000007946 */ /* 0x000fea0003800000 */
[----:B--2---:R-:W-:Y:S01]  /*30c0*/  IMAD.SHL.U32 R7, R20, 0x8, RZ ;  /* 0x0000000814077824 */ /* 0x004fe200078e00ff */
[----:B------:R-:W-:Y:S01]  /*30d0*/  SHF.R.U32.HI R5, RZ, 0x1, R20 ;  /* 0x00000001ff057819 */ /* 0x000fe20000011614 */
[----:B------:R-:W-:Y:S01]  /*30e0*/  VIADD R22, R22, 0x1 ;  /* 0x0000000116167836 */ /* 0x000fe20000000000 */
[----:B------:R-:W-:Y:S02]  /*30f0*/  SHF.R.U32.HI R40, RZ, 0x5, R29 ;  /* 0x00000005ff287819 */ /* 0x000fe4000001161d */
[----:B------:R-:W-:-:S02]  /*3100*/  LOP3.LUT R7, R7, 0x8, RZ, 0xc0, !PT ;  /* 0x0000000807077812 */ /* 0x000fc400078ec0ff */
[----:B------:R-:W-:Y:S01]  /*3110*/  LOP3.LUT R5, R5, 0x1, RZ, 0xc0, !PT ;  /* 0x0000000105057812 */ /* 0x000fe200078ec0ff */
[----:B------:R-:W-:Y:S01]  /*3120*/  IMAD.HI.U32 R40, R40, 0x4a7904b, RZ ;  /* 0x04a7904b28287827 */ /* 0x000fe200078e00ff */
[----:B------:R-:W-:Y:S02]  /*3130*/  ISETP.NE.AND P1, PT, R3, RZ, PT ;  /* 0x000000ff0300720c */ /* 0x000fe40003f25270 */
[----:B------:R-:W-:Y:S01]  /*3140*/  SHF.L.U32 R5, R5, 0x1f, RZ ;  /* 0x0000001f05057819 */ /* 0x000fe200000006ff */
[----:B------:R-:W-:Y:S01]  /*3150*/  IMAD.IADD R2, R0, 0x1, R7 ;  /* 0x0000000100027824 */ /* 0x000fe200078e0207 */
[C---:B------:R-:W-:Y:S01]  /*3160*/  PRMT R4, R40.reuse, 0x9910, RZ ;  /* 0x0000991028047816 */ /* 0x040fe200000000ff */
[----:B------:R-:W-:Y:S01]  /*3170*/  IMAD R35, R40, -0x10, R31 ;  /* 0xfffffff028237824 */ /* 0x000fe200078e021f */
[----:B------:R-:W-:Y:S01]  /*3180*/  ISETP.NE.AND P0, PT, R22, 0x1, PT ;  /* 0x000000011600780c */ /* 0x000fe20003f05270 */
[----:B------:R-:W1:Y:S02]  /*3190*/  SYNCS.PHASECHK.TRANS64.TRYWAIT P2, [R2+URZ+0x31860], R5 ;  /* 0x03186005020075a7 */ /* 0x000e6400080411ff */
[----:B------:R-:W-:-:S05]  /*31a0*/  IMAD R4, R4, 0x6e0, RZ ;  /* 0x000006e004047824 */ /* 0x000fca00078e02ff */
[----:B------:R-:W-:-:S04]  /*31b0*/  IADD3 R38, PT, PT, RZ, -R4, RZ ;  /* 0x80000004ff267210 */ /* 0x000fc80007ffe0ff */
[----:B------:R-:W-:Y:S01]  /*31c0*/  PRMT R38, R38, 0x7710, RZ ;  /* 0x0000771026267816 */ /* 0x000fe200000000ff */
[----:B-1----:R-:W-:Y:S06]  /*31d0*/  @!P2 BRA `(.L_x_40) ;  /* 0x000000200074a947 */ /* 0x002fec0003800000 */
.L_x_99:
[----:B------:R-:W-:Y:S01]  /*31e0*/  NOP ;  /* 0x0000000000007918 */ /* 0x000fe20000000000 */
[----:B------:R-:W-:Y:S01]  /*31f0*/  LOP3.LUT R4, R20, 0x1, RZ, 0xc0, !PT ;  /* 0x0000000114047812 */ /* 0x000fe200078ec0ff */
[----:B------:R-:W-:Y:S01]  /*3200*/  IMAD.IADD R38, R38, 0x1, R23 ;  /* 0x0000000126267824 */ /* 0x000fe200078e0217 */
[----:B------:R-:W-:Y:S01]  /*3210*/  VIMNMX.U32 R35, PT, PT, R35, 0x10, PT ;  /* 0x0000001023237848 */ /* 0x000fe20003fe0000 */
[----:B------:R-:W-:Y:S06]  /*3220*/  @P1 BRA `(.L_x_41) ;  /* 0x0000000000041947 */ /* 0x000fec0003800000 */
[----:B------:R-:W-:-:S04]  /*3230*/  DEPBAR.LE SB0, 0x1 ;  /* 0x000080400000791a */ /* 0x000fc80000000000 */
.L_x_41:
[----:B------:R-:W-:Y:S02]  /*3240*/  LOP3.LUT R11, R38, 0xffff, RZ, 0xc0, !PT ;  /* 0x0000ffff260b7812 */ /* 0x000fe400078ec0ff */
[----:B------:R-:W-:Y:S02]  /*3250*/  MOV R6, 0x3270 ;  /* 0x0000327000067802 */ /* 0x000fe40000000f00 */
[----:B-1----:R-:W-:Y:S05]  /*3260*/  CALL.REL.NOINC `($__internal_3_$__cuda_sm20_div_u16) ;  /* 0x00000020008c7944 */ /* 0x002fea0003c00000 */
[----:B------:R-:W-:Y:S05]  /*3270*/  WARPSYNC.ALL ;  /* 0x0000000000007948 */ /* 0x000fea0003800000 */
[----:B------:R-:W-:Y:S01]  /*3280*/  NOP ;  /* 0x0000000000007918 */ /* 0x000fe20000000000 */
[----:B------:R-:W-:Y:S02]  /*3290*/  ISETP.NE.AND P1, PT, R3, RZ, PT ;  /* 0x000000ff0300720c */ /* 0x000fe40003f25270 */
[----:B------:R-:W-:Y:S01]  /*32a0*/  R2UR UR7, R4 ;  /* 0x00000000040772ca */ /* 0x000fe200000e0000 */
[----:B------:R-:W-:Y:S01]  /*32b0*/  BAR.SYNC.DEFER_BLOCKING 0x8, 0x80 ;  /* 0x0202000000007b1d */ /* 0x000fe20000010000 */
[----:B------:R-:W-:Y:S01]  /*32c0*/  IMAD R37, R21, 0x2000, R30 ;  /* 0x0000200015257824 */ /* 0x000fe200078e021e */
[----:B------:R-:W-:-:S03]  /*32d0*/  PRMT R39, R36, 0x9910, RZ ;  /* 0x0000991024277816 */ /* 0x000fc600000000ff */
[----:B------:R-:W-:-:S04]  /*32e0*/  IMAD R37, R28, 0x80, R37 ;  /* 0x000000801c257824 */ /* 0x000fc800078e0225 */
[--C-:B------:R-:W-:Y:S02]  /*32f0*/  IMAD R33, R27, 0x10, R37.reuse ;  /* 0x000000101b217824 */ /* 0x100fe400078e0225 */
[----:B------:R-:W-:Y:S01]  /*3300*/  IMAD R41, R26, 0x10, R37 ;  /* 0x000000101a297824 */ /* 0x000fe200078e0225 */
[----:B------:R-:W-:-:S03]  /*3310*/  UIMAD UR7, UR7, 0xe0, URZ ;  /* 0x000000e0070778a4 */ /* 0x000fc6000f8e02ff */
[----:B------:R-:W-:-:S06]  /*3320*/  IMAD.IADD R41, R0, 0x1, R41 ;  /* 0x0000000100297824 */ /* 0x000fcc00078e0229 */
[----:B------:R-:W1:Y:S01]  /*3330*/  LDTM.x8 R12, tmem[UR7] ;  /* 0x00000007000c79ee */ /* 0x000e6200081c0000 */
[----:B------:R-:W-:Y:S01]  /*3340*/  NOP ;  /* 0x0000000000007918 */ /* 0x000fe20000000000 */
[----:B-1----:R-:W1:Y:S01]  /*3350*/  LDTM.x8 R4, tmem[UR7+0x8] ;  /* 0x00000807000479ee */ /* 0x002e6200081c0000 */
[----:B------:R-:W-:Y:S02]  /*3360*/  F2FP.BF16.F32.PACK_AB R12, R13, R12 ;  /* 0x0000000c0d0c723e */ /* 0x000fe400000010ff */
[----:B------:R-:W-:Y:S02]  /*3370*/  F2FP.BF16.F32.PACK_AB R13, R15, R14 ;  /* 0x0000000e0f0d723e */ /* 0x000fe400000010ff */
[----:B------:R-:W-:Y:S01]  /*3380*/  F2FP.BF16.F32.PACK_AB R14, R17, R16 ;  /* 0x00000010110e723e */ /* 0x000fe200000010ff */
[----:B------:R-:W-:Y:S01]  /*3390*/  IMAD.IADD R16, R0, 0x1, R33 ;  /* 0x0000000100107824 */ /* 0x000fe200078e0221 */
[----:B------:R-:W-:Y:S02]  /*33a0*/  F2FP.BF16.F32.PACK_AB R15, R19, R18 ;  /* 0x00000012130f723e */ /* 0x000fe400000010ff */
[----:B-1----:R-:W-:-:S02]  /*33b0*/  F2FP.BF16.F32.PACK_AB R32, R5, R4 ;  /* 0x000000040520723e */ /* 0x002fc400000010ff */
[----:B------:R-:W-:Y:S01]  /*33c0*/  PRMT R4, R35, 0x9910, RZ ;  /* 0x0000991023047816 */ /* 0x000fe200000000ff */
[----:B------:R1:W-:Y:S01]  /*33d0*/  STS.128 [R16], R12 ;  /* 0x0000000c10007388 */ /* 0x0003e20000000c00 */
[----:B------:R-:W-:Y:S01]  /*33e0*/  NOP ;  /* 0x0000000000007918 */ /* 0x000fe20000000000 */
[----:B------:R-:W-:Y:S02]  /*33f0*/  F2FP.BF16.F32.PACK_AB R33, R7, R6 ;  /* 0x000000060721723e */ /* 0x000fe400000010ff */
[----:B------:R-:W-:Y:S01]  /*3400*/  F2FP.BF16.F32.PACK_AB R34, R9, R8 ;  /* 0x000000080922723e */ /* 0x000fe200000010ff */
[----:B------:R-:W-:Y:S01]  /*3410*/  IMAD R39, R39, R4, RZ ;  /* 0x0000000427277224 */ /* 0x000fe200078e02ff */
[----:B------:R-:W-:-:S03]  /*3420*/  F2FP.BF16.F32.PACK_AB R35, R11, R10 ;  /* 0x0000000a0b23723e */ /* 0x000fc600000010ff */
[----:B------:R-:W-:Y:S02]  /*3430*/  IMAD.MOV R39, RZ, RZ, -R39 ;  /* 0x000000ffff277224 */ /* 0x000fe400078e0a27 */
[----:B------:R2:W-:Y:S03]  /*3440*/  STS.128 [R41], R32 ;  /* 0x0000002029007388 */ /* 0x0005e60000000c00 */
[----:B------:R-:W-:-:S05]  /*3450*/  PRMT R39, R39, 0x7710, RZ ;  /* 0x0000771027277816 */ /* 0x000fca00000000ff */
[----:B------:R-:W-:-:S05]  /*3460*/  IMAD.IADD R39, R38, 0x1, R39 ;  /* 0x0000000126277824 */ /* 0x000fca00078e0227 */
[----:B------:R-:W-:-:S05]  /*3470*/  LOP3.LUT R39, R39, 0xffff, RZ, 0xc0, !PT ;  /* 0x0000ffff27277812 */ /* 0x000fca00078ec0ff */
[----:B------:R-:W-:Y:S01]  /*3480*/  IMAD R40, R40, 0x10, R39 ;  /* 0x0000001028287824 */ /* 0x000fe200078e0227 */
[----:B-1----:R-:W1:Y:S01]  /*3490*/  LDTM.x8 R12, tmem[UR7+0x10] ;  /* 0x00001007000c79ee */ /* 0x002e6200081c0000 */
[----:B------:R-:W-:Y:S01]  /*34a0*/  NOP ;  /* 0x0000000000007918 */ /* 0x000fe20000000000 */
[----:B-1----:R-:W1:Y:S01]  /*34b0*/  LDTM.x8 R4, tmem[UR7+0x18] ;  /* 0x00001807000479ee */ /* 0x002e6200081c0000 */
[----:B--2---:R-:W-:Y:S01]  /*34c0*/  LOP3.LUT R32, R36, 0xffff, RZ, 0xc0, !PT ;  /* 0x0000ffff24207812 */ /* 0x004fe200078ec0ff */
[----:B------:R-:W-:-:S04]  /*34d0*/  IMAD.SHL.U32 R33, R40, 0x80, RZ ;  /* 0x0000008028217824 */ /* 0x000fc800078e00ff */
[----:B------:R-:W-:Y:S01]  /*34e0*/  IMAD R32, R32, 0xe0, RZ ;  /* 0x000000e020207824 */ /* 0x000fe200078e02ff */
[----:B------:R-:W-:Y:S02]  /*34f0*/  F2FP.BF16.F32.PACK_AB R12, R13, R12 ;  /* 0x0000000c0d0c723e */ /* 0x000fe400000010ff */
[----:B------:R-:W-:Y:S02]  /*3500*/  F2FP.BF16.F32.PACK_AB R13, R15, R14 ;  /* 0x0000000e0f0d723e */ /* 0x000fe400000010ff */
[----:B------:R-:W-:Y:S01]  /*3510*/  F2FP.BF16.F32.PACK_AB R14, R17, R16 ;  /* 0x00000010110e723e */ /* 0x000fe200000010ff */
[--C-:B------:R-:W-:Y:S01]  /*3520*/  IMAD R17, R25, 0x10, R37.reuse ;  /* 0x0000001019117824 */ /* 0x100fe200078e0225 */
[----:B------:R-:W-:Y:S01]  /*3530*/  F2FP.BF16.F32.PACK_AB R15, R19, R18 ;  /* 0x00000012130f723e */ /* 0x000fe200000010ff */
[----:B------:R-:W-:Y:S01]  /*3540*/  IMAD R37, R24, 0x10, R37 ;  /* 0x0000001018257824 */ /* 0x000fe200078e0225 */
[----:B-1----:R-:W-:Y:S01]  /*3550*/  F2FP.BF16.F32.PACK_AB R4, R5, R4 ;  /* 0x000000040504723e */ /* 0x002fe200000010ff */
[C---:B------:R-:W-:Y:S01]  /*3560*/  IMAD.IADD R17, R0.reuse, 0x1, R17 ;  /* 0x0000000100117824 */ /* 0x040fe200078e0211 */
[----:B------:R-:W-:Y:S01]  /*3570*/  F2FP.BF16.F32.PACK_AB R5, R7, R6 ;  /* 0x000000060705723e */ /* 0x000fe200000010ff */
[----:B------:R-:W-:Y:S01]  /*3580*/  IMAD.IADD R37, R0, 0x1, R37 ;  /* 0x0000000100257824 */ /* 0x000fe200078e0225 */
[----:B------:R-:W-:-:S02]  /*3590*/  F2FP.BF16.F32.PACK_AB R6, R9, R8 ;  /* 0x000000080906723e */ /* 0x000fc400000010ff */
[----:B------:R-:W-:Y:S01]  /*35a0*/  F2FP.BF16.F32.PACK_AB R7, R11, R10 ;  /* 0x0000000a0b07723e */ /* 0x000fe200000010ff */
[----:B------:R1:W-:Y:S01]  /*35b0*/  STS.128 [R17], R12 ;  /* 0x0000000c11007388 */ /* 0x0003e20000000c00 */
[----:B------:R-:W-:-:S03]  /*35c0*/  NOP ;  /* 0x0000000000007918 */ /* 0x000fc60000000000 */
[----:B------:R1:W-:Y:S01]  /*35d0*/  STS.128 [R37], R4 ;  /* 0x0000000425007388 */ /* 0x0003e20000000c00 */
[----:B------:R2:W-:Y:S06]  /*35e0*/  MEMBAR.ALL.CTA ;  /* 0x0000000000007992 */ /* 0x0005ec0000008000 */
[----:B--2---:R-:W2:Y:S02]  /*35f0*/  FENCE.VIEW.ASYNC.S ;  /* 0x00000000000073c6 */ /* 0x004ea40000000000 */
[----:B--2---:R-:W-:Y:S06]  /*3600*/  BAR.SYNC.DEFER_BLOCKING 0x8, 0x80 ;  /* 0x0202000000007b1d */ /* 0x004fec0000010000 */
[----:B------:R-:W-:Y:S05]  /*3610*/  @P1 BRA `(.L_x_42) ;  /* 0x0000000000381947 */ /* 0x000fea0003800000 */
[----:B------:R-:W-:Y:S01]  /*3620*/  ELECT P2, URZ, PT ;  /* 0x0000000000ff782f */ /* 0x000fe20003840000 */
[----:B------:R-:W-:-:S12]  /*3630*/  BSSY.RECONVERGENT B0, `(.L_x_42) ;  /* 0x000000c000007945 */ /* 0x000fd80003800200 */
[----:B------:R-:W-:Y:S05]  /*3640*/  @!P2 BRA `(.L_x_43) ;  /* 0x000000000028a947 */ /* 0x000fea0003800000 */
[----:B------:R-:W2:Y:S01]  /*3650*/  LDCU.64 UR8, c[0x0][0x348] ;  /* 0x00006900ff0877ac */ /* 0x000ea20008000a00 */
[----:B------:R-:W-:Y:S02]  /*3660*/  R2UR UR10, R21 ;  /* 0x00000000150a72ca */ /* 0x000fe400000e0000 */
[----:B------:R-:W-:Y:S02]  /*3670*/  R2UR UR4, R0 ;  /* 0x00000000000472ca */ /* 0x000fe400000e0000 */
[----:B------:R-:W-:Y:S02]  /*3680*/  R2UR UR5, R32 ;  /* 0x00000000200572ca */ /* 0x000fe400000e0000 */
[----:B------:R-:W-:-:S09]  /*3690*/  R2UR UR6, R33 ;  /* 0x00000000210672ca */ /* 0x000fd200000e0000 */
[----:B------:R-:W-:Y:S02]  /*36a0*/  ULEA UR4, UR10, UR4, 0xd ;  /* 0x000000040a047291 */ /* 0x000fe4000f8e68ff */
[----:B--2---:R-:W-:-:S04]  /*36b0*/  UIADD3 UR8, UP0, UPT, UR8, 0x240, URZ ;  /* 0x0000024008087890 */ /* 0x004fc8000ff1e0ff */
[----:B------:R-:W-:-:S09]  /*36c0*/  UIADD3.X UR9, UPT, UPT, URZ, UR9, URZ, UP0, !UPT ;  /* 0x00000009ff097290 */ /* 0x000fd200087fe4ff */
[----:B------:R2:W-:Y:S02]  /*36d0*/  UTMASTG.2D [UR4], [UR8] ;  /* 0x00000004080073b5 */ /* 0x0005e40008008000 */
[----:B--2---:R0:W-:Y:S02]  /*36e0*/  UTMACMDFLUSH ;  /* 0x00000000000079b7 */ /* 0x0041e40000000000 */
.L_x_43:
[----:B------:R-:W-:Y:S05]  /*36f0*/  BSYNC.RECONVERGENT B0 ;  /* 0x0000000000007941 */ /* 0x000fea0003800200 */
.L_x_42:
[----:B------:R-:W-:Y:S05]  /*3700*/  @P1 BRA `(.L_x_44) ;  /* 0x0000000000041947 */ /* 0x000fea0003800000 */
[----:B------:R-:W-:-:S04]  /*3710*/  DEPBAR.LE SB0, 0x1 ;  /* 0x000080400000791a */ /* 0x000fc80000000000 */
.L_x_44:
[----:B------:R-:W-:Y:S01]  /*3720*/  BAR.SYNC.DEFER_BLOCKING 0x8, 0x80 ;  /* 0x0202000000007b1d */ /* 0x000fe20000010000 */
[----:B------:R-:W-:-:S04]  /*3730*/  LOP3.LUT R53, R21, 0x1, RZ, 0xc0, !PT ;  /* 0x0000000115357812 */ /* 0x000fc800078ec0ff */
[----:B------:R-:W-:Y:S01]  /*3740*/  LOP3.LUT R21, R53, 0x1, RZ, 0x3c, !PT ;  /* 0x0000000135157812 */ /* 0x000fe200078e3cff */
[----:B-1----:R-:W1:Y:S04]  /*3750*/  LDTM.x8 R12, tmem[UR7+0x20] ;  /* 0x00002007000c79ee */ /* 0x002e6800081c0000 */
[C---:B------:R-:W-:Y:S02]  /*3760*/  IMAD R35, R21.reuse, 0x2000, R30 ;  /* 0x0000200015237824 */ /* 0x040fe400078e021e */
[----:B------:R-:W-:Y:S02]  /*3770*/  IMAD R50, R21, 0x2000, R0 ;  /* 0x0000200015327824 */ /* 0x000fe400078e0200 */
[----:B------:R-:W-:-:S04]  /*3780*/  IMAD R34, R28, 0x80, R35 ;  /* 0x000000801c227824 */ /* 0x000fc800078e0223 */
[--C-:B------:R-:W-:Y:S02]  /*3790*/  IMAD R37, R27, 0x10, R34.reuse ;  /* 0x000000101b257824 */ /* 0x100fe400078e0222 */
[--C-:B------:R-:W-:Y:S02]  /*37a0*/  IMAD R35, R26, 0x10, R34.reuse ;  /* 0x000000101a237824 */ /* 0x100fe400078e0222 */
[C---:B------:R-:W-:Y:S01]  /*37b0*/  IMAD.IADD R37, R0.reuse, 0x1, R37 ;  /* 0x0000000100257824 */ /* 0x040fe200078e0225 */
[----:B------:R-:W-:Y:S01]  /*37c0*/  NOP ;  /* 0x0000000000007918 */ /* 0x000fe20000000000 */
[----:B-1----:R-:W1:Y:S01]  /*37d0*/  LDTM.x8 R4, tmem[UR7+0x28] ;  /* 0x00002807000479ee */ /* 0x002e6200081c0000 */
[----:B------:R-:W-:Y:S02]  /*37e0*/  IMAD.IADD R35, R0, 0x1, R35 ;  /* 0x0000000100237824 */ /* 0x000fe400078e0223 */
[--C-:B------:R-:W-:Y:S02]  /*37f0*/  IMAD R39, R25, 0x10, R34.reuse ;  /* 0x0000001019277824 */ /* 0x100fe400078e0222 */
[----:B------:R-:W-:Y:S01]  /*3800*/  IMAD R51, R24, 0x10, R34 ;  /* 0x0000001018337824 */ /* 0x000fe200078e0222 */
[----:B------:R-:W-:Y:S01]  /*3810*/  F2FP.BF16.F32.PACK_AB R44, R13, R12 ;  /* 0x0000000c0d2c723e */ /* 0x000fe200000010ff */
[C---:B------:R-:W-:Y:S01]  /*3820*/  IMAD.IADD R39, R0.reuse, 0x1, R39 ;  /* 0x0000000100277824 */ /* 0x040fe200078e0227 */
[----:B------:R-:W-:Y:S01]  /*3830*/  F2FP.BF16.F32.PACK_AB R45, R15, R14 ;  /* 0x0000000e0f2d723e */ /* 0x000fe200000010ff */
[----:B------:R-:W-:Y:S01]  /*3840*/  IMAD.IADD R51, R0, 0x1, R51 ;  /* 0x0000000100337824 */ /* 0x000fe200078e0233 */
[----:B------:R-:W-:-:S02]  /*3850*/  F2FP.BF16.F32.PACK_AB R46, R17, R16 ;  /* 0x00000010112e723e */ /* 0x000fc400000010ff */
[----:B------:R-:W-:-:S05]  /*3860*/  F2FP.BF16.F32.PACK_AB R47, R19, R18 ;  /* 0x00000012132f723e */ /* 0x000fca00000010ff */
[----:B------:R2:W-:Y:S01]  /*3870*/  STS.128 [R37], R44 ;  /* 0x0000002c25007388 */ /* 0x0005e20000000c00 */
[----:B------:R-:W-:Y:S01]  /*3880*/  NOP ;  /* 0x0000000000007918 */ /* 0x000fe20000000000 */
[----:B-1----:R-:W1:Y:S01]  /*3890*/  LDTM.x8 R12, tmem[UR7+0x30] ;  /* 0x00003007000c79ee */ /* 0x002e6200081c0000 */
[----:B------:R-:W-:Y:S02]  /*38a0*/  F2FP.BF16.F32.PACK_AB R40, R5, R4 ;  /* 0x000000040528723e */ /* 0x000fe400000010ff */
[----:B------:R-:W-:Y:S02]  /*38b0*/  F2FP.BF16.F32.PACK_AB R41, R7, R6 ;  /* 0x000000060729723e */ /* 0x000fe400000010ff */
[----:B------:R-:W-:Y:S02]  /*38c0*/  F2FP.BF16.F32.PACK_AB R42, R9, R8 ;  /* 0x00000008092a723e */ /* 0x000fe400000010ff */
        /* <DEDUP_REMOVED lines=10> */
[----:B-1----:R-:W-:Y:S02]  /*3970*/  F2FP.BF16.F32.PACK_AB R4, R5, R4 ;  /* 0x000000040504723e */ /* 0x002fe400000010ff */
[----:B------:R-:W-:Y:S02]  /*3980*/  F2FP.BF16.F32.PACK_AB R5, R7, R6 ;  /* 0x000000060705723e */ /* 0x000fe400000010ff */
[----:B------:R-:W-:Y:S02]  /*3990*/  F2FP.BF16.F32.PACK_AB R6, R9, R8 ;  /* 0x000000080906723e */ /* 0x000fe400000010ff */
[----:B------:R-:W-:-:S05]  /*39a0*/  F2FP.BF16.F32.PACK_AB R7, R11, R10 ;  /* 0x0000000a0b07723e */ /* 0x000fca00000010ff */
[----:B------:R2:W-:Y:S01]  /*39b0*/  STS.128 [R51], R4 ;  /* 0x0000000433007388 */ /* 0x0005e20000000c00 */
[----:B------:R1:W-:Y:S06]  /*39c0*/  MEMBAR.ALL.CTA ;  /* 0x0000000000007992 */ /* 0x0003ec0000008000 */
[----:B-1----:R-:W1:Y:S02]  /*39d0*/  FENCE.VIEW.ASYNC.S ;  /* 0x00000000000073c6 */ /* 0x002e640000000000 */
[----:B-1----:R-:W-:Y:S06]  /*39e0*/  BAR.SYNC.DEFER_BLOCKING 0x8, 0x80 ;  /* 0x0202000000007b1d */ /* 0x002fec0000010000 */
[----:B------:R-:W-:Y:S05]  /*39f0*/  @P1 BRA `(.L_x_45) ;  /* 0x0000000000381947 */ /* 0x000fea0003800000 */
[----:B------:R-:W-:Y:S01]  /*3a00*/  ELECT P2, URZ, PT ;  /* 0x0000000000ff782f */ /* 0x000fe20003840000 */
[----:B------:R-:W-:-:S12]  /*3a10*/  BSSY.RECONVERGENT B0, `(.L_x_46) ;  /* 0x000000b000007945 */ /* 0x000fd80003800200 */
[----:B------:R-:W-:Y:S05]  /*3a20*/  @!P2 BRA `(.L_x_47) ;  /* 0x000000000024a947 */ /* 0x000fea0003800000 */
[----:B------:R-:W1:Y:S01]  /*3a30*/  LDCU.64 UR8, c[0x0][0x348] ;  /* 0x00006900ff0877ac */ /* 0x000e620008000a00 */
[----:B------:R-:W-:Y:S02]  /*3a40*/  R2UR UR5, R32 ;  /* 0x00000000200572ca */ /* 0x000fe400000e0000 */
[----:B------:R-:W-:Y:S02]  /*3a50*/  R2UR UR4, R50 ;  /* 0x00000000320472ca */ /* 0x000fe400000e0000 */
[----:B------:R-:W-:-:S09]  /*3a60*/  R2UR UR6, R33 ;  /* 0x00000000210672ca */ /* 0x000fd200000e0000 */
[----:B------:R-:W-:Y:S02]  /*3a70*/  UIADD3 UR5, UPT, UPT, UR5, 0x20, URZ ;  /* 0x0000002005057890 */ /* 0x000fe4000fffe0ff */
[----:B-1----:R-:W-:-:S04]  /*3a80*/  UIADD3 UR8, UP0, UPT, UR8, 0x240, URZ ;  /* 0x0000024008087890 */ /* 0x002fc8000ff1e0ff */
[----:B------:R-:W-:-:S09]  /*3a90*/  UIADD3.X UR9, UPT, UPT, URZ, UR9, URZ, UP0, !UPT ;  /* 0x00000009ff097290 */ /* 0x000fd200087fe4ff */
[----:B------:R1:W-:Y:S02]  /*3aa0*/  UTMASTG.2D [UR4], [UR8] ;  /* 0x00000004080073b5 */ /* 0x0003e40008008000 */
[----:B-1----:R0:W-:Y:S02]  /*3ab0*/  UTMACMDFLUSH ;  /* 0x00000000000079b7 */ /* 0x0021e40000000000 */
.L_x_47:
[----:B------:R-:W-:Y:S05]  /*3ac0*/  BSYNC.RECONVERGENT B0 ;  /* 0x0000000000007941 */ /* 0x000fea0003800200 */
.L_x_46:
[----:B------:R-:W-:-:S04]  /*3ad0*/  DEPBAR.LE SB0, 0x1 ;  /* 0x000080400000791a */ /* 0x000fc80000000000 */
.L_x_45:
[----:B------:R-:W-:Y:S01]  /*3ae0*/  BAR.SYNC.DEFER_BLOCKING 0x8, 0x80 ;  /* 0x0202000000007b1d */ /* 0x000fe20000010000 */
[C---:B--2---:R-:W-:Y:S02]  /*3af0*/  IMAD R41, R53.reuse, 0x2000, R30 ;  /* 0x0000200035297824 */ /* 0x044fe400078e021e */
[----:B------:R-:W-:Y:S02]  /*3b00*/  IMAD R48, R53, 0x2000, R0 ;  /* 0x0000200035307824 */ /* 0x000fe400078e0200 */
[----:B------:R-:W-:Y:S01]  /*3b10*/  IMAD R38, R28, 0x80, R41 ;  /* 0x000000801c267824 */ /* 0x000fe200078e0229 */
[----:B------:R-:W1:Y:S03]  /*3b20*/  LDTM.x8 R12, tmem[UR7+0x40] ;  /* 0x00004007000c79ee */ /* 0x000e6600081c0000 */
[----:B------:R-:W-:-:S04]  /*3b30*/  IMAD R49, R24, 0x10, R38 ;  /* 0x0000001018317824 */ /* 0x000fc800078e0226 */
[C---:B------:R-:W-:Y:S01]  /*3b40*/  IMAD.IADD R49, R0.reuse, 0x1, R49 ;  /* 0x0000000100317824 */ /* 0x040fe200078e0231 */
[----:B------:R-:W-:Y:S01]  /*3b50*/  NOP ;  /* 0x0000000000007918 */ /* 0x000fe20000000000 */
[----:B-1----:R-:W1:Y:S01]  /*3b60*/  LDTM.x8 R4, tmem[UR7+0x48] ;  /* 0x00004807000479ee */ /* 0x002e6200081c0000 */
[----:B------:R-:W-:Y:S01]  /*3b70*/  F2FP.BF16.F32.PACK_AB R44, R13, R12 ;  /* 0x0000000c0d2c723e */ /* 0x000fe200000010ff */
[----:B------:R-:W-:Y:S01]  /*3b80*/  IMAD R13, R27, 0x10, R38 ;  /* 0x000000101b0d7824 */ /* 0x000fe200078e0226 */
[----:B------:R-:W-:Y:S02]  /*3b90*/  F2FP.BF16.F32.PACK_AB R45, R15, R14 ;  /* 0x0000000e0f2d723e */ /* 0x000fe400000010ff */
[----:B------:R-:W-:Y:S01]  /*3ba0*/  F2FP.BF16.F32.PACK_AB R46, R17, R16 ;  /* 0x00000010112e723e */ /* 0x000fe200000010ff */
[----:B------:R-:W-:Y:S01]  /*3bb0*/  IMAD.IADD R36, R0, 0x1, R13 ;  /* 0x0000000100247824 */ /* 0x000fe200078e020d */
[----:B------:R-:W-:-:S05]  /*3bc0*/  F2FP.BF16.F32.PACK_AB R47, R19, R18 ;  /* 0x00000012132f723e */ /* 0x000fca00000010ff */
[----:B------:R2:W-:Y:S01]  /*3bd0*/  STS.128 [R36], R44 ;  /* 0x0000002c24007388 */ /* 0x0005e20000000c00 */
        /* <DEDUP_REMOVED lines=11> */
[----:B------:R-:W-:Y:S02]  /*3c90*/  F2FP.BF16.F32.PACK_AB R12, R13, R12 ;  /* 0x0000000c0d0c723e */ /* 0x000fe400000010ff */
[----:B------:R-:W-:Y:S02]  /*3ca0*/  F2FP.BF16.F32.PACK_AB R13, R15, R14 ;  /* 0x0000000e0f0d723e */ /* 0x000fe400000010ff */
[----:B------:R-:W-:Y:S01]  /*3cb0*/  F2FP.BF16.F32.PACK_AB R14, R17, R16 ;  /* 0x00000010110e723e */ /* 0x000fe200000010ff */
[----:B------:R-:W-:Y:S01]  /*3cc0*/  IMAD R17, R25, 0x10, R38 ;  /* 0x0000001019117824 */ /* 0x000fe200078e0226 */
[----:B------:R-:W-:-:S03]  /*3cd0*/  F2FP.BF16.F32.PACK_AB R15, R19, R18 ;  /* 0x00000012130f723e */ /* 0x000fc600000010ff */
[----:B------:R-:W-:-:S05]  /*3ce0*/  IMAD.IADD R38, R0, 0x1, R17 ;  /* 0x0000000100267824 */ /* 0x000fca00078e0211 */
        /* <DEDUP_REMOVED lines=23> */
.L_x_50:
[----:B------:R-:W-:Y:S05]  /*3e60*/  BSYNC.RECONVERGENT B0 ;  /* 0x0000000000007941 */ /* 0x000fea0003800200 */
.L_x_49:
[----:B------:R-:W-:-:S04]  /*3e70*/  DEPBAR.LE SB0, 0x1 ;  /* 0x000080400000791a */ /* 0x000fc80000000000 */
.L_x_48:
[----:B------:R-:W-:Y:S06]  /*3e80*/  BAR.SYNC.DEFER_BLOCKING 0x8, 0x80 ;  /* 0x0202000000007b1d */ /* 0x000fec0000010000 */
[----:B--2---:R-:W1:Y:S01]  /*3e90*/  LDTM.x8 R12, tmem[UR7+0x60] ;  /* 0x00006007000c79ee */ /* 0x004e6200081c0000 */
[----:B------:R-:W-:Y:S01]  /*3ea0*/  NOP ;  /* 0x0000000000007918 */ /* 0x000fe20000000000 */
[----:B-1----:R-:W1:Y:S01]  /*3eb0*/  LDTM.x8 R4, tmem[UR7+0x68] ;  /* 0x00006807000479ee */ /* 0x002e6200081c0000 */
[----:B------:R-:W-:Y:S02]  /*3ec0*/  F2FP.BF16.F32.PACK_AB R44, R13, R12 ;  /* 0x0000000c0d2c723e */ /* 0x000fe400000010ff */
[----:B------:R-:W-:-:S02]  /*3ed0*/  F2FP.BF16.F32.PACK_AB R45, R15, R14 ;  /* 0x0000000e0f2d723e */ /* 0x000fc400000010ff */
        /* <DEDUP_REMOVED lines=39> */
.L_x_53:
[----:B------:R-:W-:Y:S05]  /*4150*/  BSYNC.RECONVERGENT B0 ;  /* 0x0000000000007941 */ /* 0x000fea0003800200 */
.L_x_52:
[----:B------:R-:W-:-:S04]  /*4160*/  DEPBAR.LE SB0, 0x1 ;  /* 0x000080400000791a */ /* 0x000fc80000000000 */
.L_x_51:
        /* <DEDUP_REMOVED lines=45> */
.L_x_56:
[----:B------:R-:W-:Y:S05]  /*4440*/  BSYNC.RECONVERGENT B0 ;  /* 0x0000000000007941 */ /* 0x000fea0003800200 */
.L_x_55:
[----:B------:R-:W-:-:S04]  /*4450*/  DEPBAR.LE SB0, 0x1 ;  /* 0x000080400000791a */ /* 0x000fc80000000000 */
.L_x_54:
        /* <DEDUP_REMOVED lines=45> */
.L_x_59:
[----:B------:R-:W-:Y:S05]  /*4730*/  BSYNC.RECONVERGENT B0 ;  /* 0x0000000000007941 */ /* 0x000fea0003800200 */
.L_x_58:
[----:B------:R-:W-:-:S04]  /*4740*/  DEPBAR.LE SB0, 0x1 ;  /* 0x000080400000791a */ /* 0x000fc80000000000 */
.L_x_57:
[----:B------:R-:W-:Y:S01]  /*4750*/  BAR.SYNC.DEFER_BLOCKING 0x8, 0x80 ;  /* 0x0202000000007b1d */ /* 0x000fe20000010000 */
[----:B------:R-:W-:-:S05]  /*4760*/  VIADD R2, R2, 0x31870 ;  /* 0x0003187002027836 */ /* 0x000fca0000000000 */
[----:B------:R-:W-:Y:S01]  /*4770*/  PRMT R2, RZ, 0x654, R2 ;  /* 0x00000654ff027816 */ /* 0x000fe20000000002 */
[----:B--2---:R-:W1:Y:S01]  /*4780*/  LDTM.x8 R12, tmem[UR7+0xc0] ;  /* 0x0000c007000c79ee */ /* 0x004e6200081c0000 */
        /* <DEDUP_REMOVED lines=27> */
[----:B------:R-:W-:Y:S01]  /*4940*/  NOP ;  /* 0x0000000000007918 */ /* 0x000fe20000000000 */
[----:B------:R2:W-:Y:S01]  /*4950*/  SYNCS.ARRIVE.TRANS64.RED.A1T0 RZ, [R2+URZ], RZ ;  /* 0x000000ff02ff79a7 */ /* 0x0005e200081004ff */
        /* <DEDUP_REMOVED lines=16> */
.L_x_61:
[----:B------:R-:W-:Y:S05]  /*4a60*/  BSYNC.RECONVERGENT B0 ;  /* 0x0000000000007941 */ /* 0x000fea0003800200 */
.L_x_60:
[----:B------:R-:W-:Y:S02]  /*4a70*/  IADD3 R23, PT, PT, R23, 0x96, RZ ;  /* 0x0000009617177810 */ /* 0x000fe40007ffe0ff */
[----:B------:R-:W-:Y:S01]  /*4a80*/  IADD3 R29, PT, PT, R29, 0x96, RZ ;  /* 0x000000961d1d7810 */ /* 0x000fe20007ffe0ff */
[----:B------:R-:W-:Y:S06]  /*4a90*/  @P0 BRA `(.L_x_62) ;  /* 0xffffffe400800947 */ /* 0x000fec000383ffff */
.L_x_39:
[----:B------:R-:W-:-:S13]  /*4aa0*/  ISETP.NE.AND P0, PT, R3, 0x3, PT ;  /* 0x000000030300780c */ /* 0x000fda0003f05270 */
[----:B------:R-:W-:Y:S05]  /*4ab0*/  @P0 EXIT ;  /* 0x000000000000094d */ /* 0x000fea0003800000 */
[----:B------:R-:W-:Y:S05]  /*4ac0*/  WARPSYNC.ALL ;  /* 0x0000000000007948 */ /* 0x000fea0003800000 */
[----:B------:R-:W-:Y:S01]  /*4ad0*/  NOP ;  /* 0x0000000000007918 */ /* 0x000fe20000000000 */
[----:B------:R-:W1:Y:S01]  /*4ae0*/  S2UR UR5, SR_CgaCtaId ;  /* 0x00000000000579c3 */ /* 0x000e620000008800 */
[----:B------:R-:W-:Y:S02]  /*4af0*/  UMOV UR4, 0x50 ;  /* 0x0000005000047882 */ /* 0x000fe40000000000 */
[----:B-1----:R-:W-:-:S09]  /*4b00*/  ULEA UR5, UR5, UR4, 0x18 ;  /* 0x0000000405057291 */ /* 0x002fd2000f8ec0ff */
[----:B--2---:R-:W1:Y:S02]  /*4b10*/  LDS R2, [UR5] ;  /* 0x00000005ff027984 */ /* 0x004e640008000800 */
[----:B-1----:R-:W-:-:S04]  /*4b20*/  LOP3.LUT R0, R2, 0xffff, RZ, 0xc0, !PT ;  /* 0x0000ffff02007812 */ /* 0x002fc800078ec0ff */
[----:B------:R-:W-:-:S13]  /*4b30*/  ISETP.NE.AND P0, PT, R0, 0xffff, PT ;  /* 0x0000ffff0000780c */ /* 0x000fda0003f05270 */
[----:B------:R-:W-:Y:S05]  /*4b40*/  @P0 BRA `(.L_x_63) ;  /* 0x0000000000480947 */ /* 0x000fea0003800000 */
[----:B------:R-:W-:-:S04]  /*4b50*/  SHF.R.U32.HI R0, RZ, 0x10, R2 ;  /* 0x00000010ff007819 */ /* 0x000fc80000011602 */
[----:B------:R-:W-:-:S04]  /*4b60*/  LOP3.LUT R0, R0, 0x1, RZ, 0xc0, !PT ;  /* 0x0000000100007812 */ /* 0x000fc800078ec0ff */
[----:B------:R-:W-:-:S13]  /*4b70*/  ISETP.NE.AND P0, PT, R0, 0x1, PT ;  /* 0x000000010000780c */ /* 0x000fda0003f05270 */
[----:B------:R-:W-:Y:S05]  /*4b80*/  @P0 BRA `(.L_x_64) ;  /* 0x00000000002c0947 */ /* 0x000fea0003800000 */
[----:B------:R-:W1:Y:S01]  /*4b90*/  S2R R0, SR_LANEID ;  /* 0x0000000000007919 */ /* 0x000e620000000000 */
[----:B------:R-:W-:Y:S01]  /*4ba0*/  IMAD.MOV.U32 R2, RZ, RZ, -0x20000 ;  /* 0xfffe0000ff027424 */ /* 0x000fe200078e00ff */
[----:B------:R-:W-:Y:S02]  /*4bb0*/  VOTEU.ANY UR6, UPT, PT ;  /* 0x0000000000067886 */ /* 0x000fe400038e0100 */
[----:B------:R-:W-:Y:S01]  /*4bc0*/  UFLO.U32 UR6, UR6 ;  /* 0x00000006000672bd */ /* 0x000fe200080e0000 */
[----:B------:R-:W2:Y:S05]  /*4bd0*/  REDUX UR4, R2 ;  /* 0x00000000020473c4 */ /* 0x000eaa0000000000 */
[----:B-1----:R-:W-:-:S02]  /*4be0*/  ISETP.EQ.U32.AND P0, PT, R0, UR6, PT ;  /* 0x0000000600007c0c */ /* 0x002fc4000bf02070 */
[----:B--2---:R-:W-:Y:S01]  /*4bf0*/  MOV R0, UR4 ;  /* 0x0000000400007c02 */ /* 0x004fe20008000f00 */
[----:B------:R-:W-:-:S05]  /*4c00*/  UMOV UR4, 0xfffe0000 ;  /* 0xfffe000000047882 */ /* 0x000fca0000000000 */
[----:B------:R1:W-:Y:S05]  /*4c10*/  UTCATOMSWS.AND URZ, UR4 ;  /* 0x0000000400ff79e3 */ /* 0x0003ea0008000000 */
[----:B------:R1:W-:Y:S01]  /*4c20*/  @P0 ATOMS.AND RZ, [UR5], R0 ;  /* 0x00000000ffff098c */ /* 0x0003e2000a800005 */
[----:B------:R-:W-:Y:S05]  /*4c30*/  BRA `(.L_x_65) ;  /* 0x0000000000147947 */ /* 0x000fea0003800000 */
.L_x_64:
[----:B------:R-:W-:Y:S02]  /*4c40*/  MOV R2, 0x4c60 ;  /* 0x00004c6000027802 */ /* 0x000fe40000000f00 */
[----:B------:R-:W-:Y:S05]  /*4c50*/  CALL.REL.NOINC `($__internal_0_$__cuda_sm10x_tcgen05_guardrail_trap_col_being_dealloced_not_returned_by_alloc) ;  /* 0x0000000400ec7944 */ /* 0x000fea0003c00000 */
[----:B------:R-:W-:Y:S05]  /*4c60*/  BRA `(.L_x_65) ;  /* 0x0000000000087947 */ /* 0x000fea0003800000 */
.L_x_63:
[----:B------:R-:W-:Y:S02]  /*4c70*/  MOV R2, 0x4c90 ;  /* 0x00004c9000027802 */ /* 0x000fe40000000f00 */
[----:B------:R-:W-:Y:S05]  /*4c80*/  CALL.REL.NOINC `($__internal_2_$__cuda_sm10x_tcgen05_guardrail_trap_unallocated_columns_being_dealloced) ;  /* 0x0000000400f87944 */ /* 0x000fea0003c00000 */
.L_x_65:
[----:B------:R-:W-:Y:S01]  /*4c90*/  NOP ;  /* 0x0000000000007918 */ /* 0x000fe20000000000 */
[----:B-1----:R-:W-:Y:S05]  /*4ca0*/  EXIT ;  /* 0x000000000000794d */ /* 0x002fea0003800000 */
.L_x_14:
[----:B------:R-:W-:-:S07]  /*4cb0*/  MOV R4, R5 ;  /* 0x0000000500047202 */ /* 0x000fce0000000f00 */
.L_x_66:
[----:B-1----:R1:W2:Y:S02]  /*4cc0*/  SYNCS.PHASECHK.TRANS64.TRYWAIT P0, [R2+URZ+0x31800], R5 ;  /* 0x03180005020075a7 */ /* 0x0022a400080011ff */
[----:B--2---:R-:W-:Y:S05]  /*4cd0*/  @!P0 NANOSLEEP.SYNCS 0x989680 ;  /* 0x009896800000895d */ /* 0x004fea0003900000 */
[----:B------:R-:W2:Y:S02]  /*4ce0*/  @!P0 SYNCS.PHASECHK.TRANS64 P0, [R2+URZ+0x31800], R5 ;  /* 0x03180005020085a7 */ /* 0x000ea400080010ff */
[----:B--2---:R-:W-:Y:S05]  /*4cf0*/  @!P0 BRA `(.L_x_66) ;  /* 0xfffffffc00f08947 */ /* 0x004fea000383ffff */
[----:B------:R-:W-:Y:S05]  /*4d00*/  BRA `(.L_x_67) ;  /* 0xffffffbc004c7947 */ /* 0x000fea000383ffff */
.L_x_18:
[----:B------:R-:W-:Y:S02]  /*4d10*/  MOV R10, UR10 ;  /* 0x0000000a000a7c02 */ /* 0x000fe40008000f00 */
[----:B------:R-:W-:Y:S02]  /*4d20*/  MOV R11, UR10 ;  /* 0x0000000a000b7c02 */ /* 0x000fe40008000f00 */
[----:B------:R-:W-:-:S07]  /*4d30*/  MOV R0, UR9 ;  /* 0x0000000900007c02 */ /* 0x000fce0008000f00 */
.L_x_68:
[----:B-1----:R1:W2:Y:S02]  /*4d40*/  SYNCS.PHASECHK.TRANS64.TRYWAIT P0, [R0+URZ+0x31870], R11 ;  /* 0x0318700b000075a7 */ /* 0x0022a400080011ff */
[----:B--2---:R-:W-:Y:S05]  /*4d50*/  @!P0 NANOSLEEP.SYNCS 0x989680 ;  /* 0x009896800000895d */ /* 0x004fea0003900000 */
[----:B------:R-:W2:Y:S02]  /*4d60*/  @!P0 SYNCS.PHASECHK.TRANS64 P0, [R0+URZ+0x31870], R11 ;  /* 0x0318700b000085a7 */ /* 0x000ea400080010ff */
[----:B--2---:R-:W-:Y:S05]  /*4d70*/  @!P0 BRA `(.L_x_68) ;  /* 0xfffffffc00f08947 */ /* 0x004fea000383ffff */
[----:B------:R-:W-:Y:S05]  /*4d80*/  BRA `(.L_x_69) ;  /* 0xffffffc000dc7947 */ /* 0x000fea000383ffff */
.L_x_19:
[----:B------:R-:W-:Y:S02]  /*4d90*/  MOV R2, UR13 ;  /* 0x0000000d00027c02 */ /* 0x000fe40008000f00 */
[----:B------:R-:W-:Y:S07]  /*4da0*/  MOV R10, R11 ;  /* 0x0000000b000a7202 */ /* 0x000fee0000000f00 */
.L_x_70:
[----:B-1----:R1:W2:Y:S02]  /*4db0*/  SYNCS.PHASECHK.TRANS64.TRYWAIT P0, [R2+URZ+0x31840], R11 ;  /* 0x0318400b020075a7 */ /* 0x0022a400080011ff */
[----:B--2---:R-:W-:Y:S05]  /*4dc0*/  @!P0 NANOSLEEP.SYNCS 0x989680 ;  /* 0x009896800000895d */ /* 0x004fea0003900000 */
[----:B------:R-:W2:Y:S02]  /*4dd0*/  @!P0 SYNCS.PHASECHK.TRANS64 P0, [R2+URZ+0x31840], R11 ;  /* 0x0318400b020085a7 */ /* 0x000ea400080010ff */
[----:B--2---:R-:W-:Y:S05]  /*4de0*/  @!P0 BRA `(.L_x_70) ;  /* 0xfffffffc00f08947 */ /* 0x004fea000383ffff */
[----:B------:R-:W-:Y:S05]  /*4df0*/  BRA `(.L_x_71) ;  /* 0xffffffc000e87947 */ /* 0x000fea000383ffff */
.L_x_21:
[----:B------:R-:W-:Y:S02]  /*4e00*/  MOV R0, UR9 ;  /* 0x0000000900007c02 */ /* 0x000fe40008000f00 */
[----:B------:R-:W-:Y:S07]  /*4e10*/  MOV R12, R13 ;  /* 0x0000000d000c7202 */ /* 0x000fee0000000f00 */
.L_x_72:
[----:B-1----:R1:W2:Y:S02]  /*4e20*/  SYNCS.PHASECHK.TRANS64.TRYWAIT P0, [R0+URZ+0x31840], R13 ;  /* 0x0318400d000075a7 */ /* 0x0022a400080011ff */
[----:B--2---:R-:W-:Y:S05]  /*4e30*/  @!P0 NANOSLEEP.SYNCS 0x989680 ;  /* 0x009896800000895d */ /* 0x004fea0003900000 */
[----:B------:R-:W2:Y:S02]  /*4e40*/  @!P0 SYNCS.PHASECHK.TRANS64 P0, [R0+URZ+0x31840], R13 ;  /* 0x0318400d000085a7 */ /* 0x000ea400080010ff */
[----:B--2---:R-:W-:Y:S05]  /*4e50*/  @!P0 BRA `(.L_x_72) ;  /* 0xfffffffc00f08947 */ /* 0x004fea000383ffff */
[----:B------:R-:W-:Y:S05]  /*4e60*/  BRA `(.L_x_73) ;  /* 0xffffffc400c07947 */ /* 0x000fea000383ffff */
.L_x_25:
[-C--:B------:R-:W-:Y:S02]  /*4e70*/  MOV R14, R3.reuse ;  /* 0x00000003000e7202 */ /* 0x080fe40000000f00 */
[----:B------:R-:W-:-:S07]  /*4e80*/  MOV R15, R3 ;  /* 0x00000003000f7202 */ /* 0x000fce0000000f00 */
.L_x_74:
[----:B-1----:R1:W2:Y:S02]  /*4e90*/  SYNCS.PHASECHK.TRANS64.TRYWAIT P0, [R0+URZ+0x31820], R15 ;  /* 0x0318200f000075a7 */ /* 0x0022a400080011ff */
[----:B--2---:R-:W-:Y:S05]  /*4ea0*/  @!P0 NANOSLEEP.SYNCS 0x989680 ;  /* 0x009896800000895d */ /* 0x004fea0003900000 */
[----:B------:R-:W2:Y:S02]  /*4eb0*/  @!P0 SYNCS.PHASECHK.TRANS64 P0, [R0+URZ+0x31820], R15 ;  /* 0x0318200f000085a7 */ /* 0x000ea400080010ff */
[----:B--2---:R-:W-:Y:S05]  /*4ec0*/  @!P0 BRA `(.L_x_74) ;  /* 0xfffffffc00f08947 */ /* 0x004fea000383ffff */
[----:B------:R-:W-:Y:S05]  /*4ed0*/  BRA `(.L_x_75) ;  /* 0xffffffcc006c7947 */ /* 0x000fea000383ffff */
.L_x_26:
[-C--:B------:R-:W-:Y:S02]  /*4ee0*/  MOV R14, R3.reuse ;  /* 0x00000003000e7202 */ /* 0x080fe40000000f00 */
[----:B-1----:R-:W-:-:S07]  /*4ef0*/  MOV R15, R3 ;  /* 0x00000003000f7202 */ /* 0x002fce0000000f00 */
.L_x_76:
[----:B-1----:R1:W2:Y:S02]  /*4f00*/  SYNCS.PHASECHK.TRANS64.TRYWAIT P0, [R0+URZ+0x31828], R15 ;  /* 0x0318280f000075a7 */ /* 0x0022a400080011ff */
[----:B--2---:R-:W-:Y:S05]  /*4f10*/  @!P0 NANOSLEEP.SYNCS 0x989680 ;  /* 0x009896800000895d */ /* 0x004fea0003900000 */
[----:B------:R-:W2:Y:S02]  /*4f20*/  @!P0 SYNCS.PHASECHK.TRANS64 P0, [R0+URZ+0x31828], R15 ;  /* 0x0318280f000085a7 */ /* 0x000ea400080010ff */
[----:B--2---:R-:W-:Y:S05]  /*4f30*/  @!P0 BRA `(.L_x_76) ;  /* 0xfffffffc00f08947 */ /* 0x004fea000383ffff */
[----:B------:R-:W-:Y:S05]  /*4f40*/  BRA `(.L_x_77) ;  /* 0xffffffcc00e47947 */ /* 0x000fea000383ffff */
.L_x_27:
[-C--:B------:R-:W-:Y:S02]  /*4f50*/  MOV R14, R3.reuse ;  /* 0x00000003000e7202 */ /* 0x080fe40000000f00 */
[----:B-1----:R-:W-:-:S07]  /*4f60*/  MOV R15, R3 ;  /* 0x00000003000f7202 */ /* 0x002fce0000000f00 */
.L_x_78:
[----:B-1----:R1:W2:Y:S02]  /*4f70*/  SYNCS.PHASECHK.TRANS64.TRYWAIT P0, [R0+URZ+0x31830], R15 ;  /* 0x0318300f000075a7 */ /* 0x0022a400080011ff */
[----:B--2---:R-:W-:Y:S05]  /*4f80*/  @!P0 NANOSLEEP.SYNCS 0x989680 ;  /* 0x009896800000895d */ /* 0x004fea0003900000 */
[----:B------:R-:W2:Y:S02]  /*4f90*/  @!P0 SYNCS.PHASECHK.TRANS64 P0, [R0+URZ+0x31830], R15 ;  /* 0x0318300f000085a7 */ /* 0x000ea400080010ff */
[----:B--2---:R-:W-:Y:S05]  /*4fa0*/  @!P0 BRA `(.L_x_78) ;  /* 0xfffffffc00f08947 */ /* 0x004fea000383ffff */
[----:B------:R-:W-:Y:S05]  /*4fb0*/  BRA `(.L_x_79) ;  /* 0xffffffd000247947 */ /* 0x000fea000383ffff */
.L_x_28:
[-C--:B------:R-:W-:Y:S02]  /*4fc0*/  MOV R38, R3.reuse ;  /* 0x0000000300267202 */ /* 0x080fe40000000f00 */
[----:B------:R-:W-:-:S07]  /*4fd0*/  MOV R39, R3 ;  /* 0x0000000300277202 */ /* 0x000fce0000000f00 */
.L_x_80:
[----:B-1----:R1:W2:Y:S02]  /*4fe0*/  SYNCS.PHASECHK.TRANS64.TRYWAIT P0, [R0+URZ+0x31838], R39 ;  /* 0x03183827000075a7 */ /* 0x0022a400080011ff */
[----:B--2---:R-:W-:Y:S05]  /*4ff0*/  @!P0 NANOSLEEP.SYNCS 0x989680 ;  /* 0x009896800000895d */ /* 0x004fea0003900000 */
[----:B------:R-:W2:Y:S02]  /*5000*/  @!P0 SYNCS.PHASECHK.TRANS64 P0, [R0+URZ+0x31838], R39 ;  /* 0x03183827000085a7 */ /* 0x000ea400080010ff */
[----:B--2---:R-:W-:Y:S05]  /*5010*/  @!P0 BRA `(.L_x_80) ;  /* 0xfffffffc00f08947 */ /* 0x004fea000383ffff */
[----:B------:R-:W-:Y:S05]  /*5020*/  BRA `(.L_x_81) ;  /* 0xffffffd000607947 */ /* 0x000fea000383ffff */
.L_x_29:
[-C--:B------:R-:W-:Y:S02]  /*5030*/  MOV R38, R27.reuse ;  /* 0x0000001b00267202 */ /* 0x080fe40000000f00 */
[----:B-1----:R-:W-:-:S07]  /*5040*/  MOV R39, R27 ;  /* 0x0000001b00277202 */ /* 0x002fce0000000f00 */
.L_x_82:
[----:B-1----:R1:W2:Y:S02]  /*5050*/  SYNCS.PHASECHK.TRANS64.TRYWAIT P0, [R0+URZ+0x31820], R39 ;  /* 0x03182027000075a7 */ /* 0x0022a400080011ff */
[----:B--2---:R-:W-:Y:S05]  /*5060*/  @!P0 NANOSLEEP.SYNCS 0x989680 ;  /* 0x009896800000895d */ /* 0x004fea0003900000 */
[----:B------:R-:W2:Y:S02]  /*5070*/  @!P0 SYNCS.PHASECHK.TRANS64 P0, [R0+URZ+0x31820], R39 ;  /* 0x03182027000085a7 */ /* 0x000ea400080010ff */
[----:B--2---:R-:W-:Y:S05]  /*5080*/  @!P0 BRA `(.L_x_82) ;  /* 0xfffffffc00f08947 */ /* 0x004fea000383ffff */
[----:B------:R-:W-:Y:S05]  /*5090*/  BRA `(.L_x_83) ;  /* 0xffffffd000987947 */ /* 0x000fea000383ffff */
.L_x_30:
[-C--:B------:R-:W-:Y:S02]  /*50a0*/  MOV R38, R27.reuse ;  /* 0x0000001b00267202 */ /* 0x080fe40000000f00 */
[----:B-1----:R-:W-:-:S07]  /*50b0*/  MOV R39, R27 ;  /* 0x0000001b00277202 */ /* 0x002fce0000000f00 */
.L_x_84:
[----:B-1----:R1:W2:Y:S02]  /*50c0*/  SYNCS.PHASECHK.TRANS64.TRYWAIT P0, [R0+URZ+0x31828], R39 ;  /* 0x03182827000075a7 */ /* 0x0022a400080011ff */
[----:B--2---:R-:W-:Y:S05]  /*50d0*/  @!P0 NANOSLEEP.SYNCS 0x989680 ;  /* 0x009896800000895d */ /* 0x004fea0003900000 */
[----:B------:R-:W2:Y:S02]  /*50e0*/  @!P0 SYNCS.PHASECHK.TRANS64 P0, [R0+URZ+0x31828], R39 ;  /* 0x03182827000085a7 */ /* 0x000ea400080010ff */
[----:B--2---:R-:W-:Y:S05]  /*50f0*/  @!P0 BRA `(.L_x_84) ;  /* 0xfffffffc00f08947 */ /* 0x004fea000383ffff */
[----:B------:R-:W-:Y:S05]  /*5100*/  BRA `(.L_x_85) ;  /* 0xffffffd400007947 */ /* 0x000fea000383ffff */
.L_x_31:
[-C--:B------:R-:W-:Y:S02]  /*5110*/  MOV R38, R27.reuse ;  /* 0x0000001b00267202 */ /* 0x080fe40000000f00 */
[----:B-1----:R-:W-:-:S07]  /*5120*/  MOV R39, R27 ;  /* 0x0000001b00277202 */ /* 0x002fce0000000f00 */
.L_x_86:
[----:B-1----:R1:W2:Y:S02]  /*5130*/  SYNCS.PHASECHK.TRANS64.TRYWAIT P0, [R0+URZ+0x31830], R39 ;  /* 0x03183027000075a7 */ /* 0x0022a400080011ff */
[----:B--2---:R-:W-:Y:S05]  /*5140*/  @!P0 NANOSLEEP.SYNCS 0x989680 ;  /* 0x009896800000895d */ /* 0x004fea0003900000 */
[----:B------:R-:W2:Y:S02]  /*5150*/  @!P0 SYNCS.PHASECHK.TRANS64 P0, [R0+URZ+0x31830], R39 ;  /* 0x03183027000085a7 */ /* 0x000ea400080010ff */
[----:B--2---:R-:W-:Y:S05]  /*5160*/  @!P0 BRA `(.L_x_86) ;  /* 0xfffffffc00f08947 */ /* 0x004fea000383ffff */
[----:B------:R-:W-:Y:S05]  /*5170*/  BRA `(.L_x_87) ;  /* 0xffffffd400307947 */ /* 0x000fea000383ffff */
.L_x_32:
[-C--:B------:R-:W-:Y:S02]  /*5180*/  MOV R38, R27.reuse ;  /* 0x0000001b00267202 */ /* 0x080fe40000000f00 */
[----:B-1----:R-:W-:-:S07]  /*5190*/  MOV R39, R27 ;  /* 0x0000001b00277202 */ /* 0x002fce0000000f00 */
.L_x_88:
[----:B-1----:R1:W2:Y:S02]  /*51a0*/  SYNCS.PHASECHK.TRANS64.TRYWAIT P0, [R0+URZ+0x31838], R39 ;  /* 0x03183827000075a7 */ /* 0x0022a400080011ff */
[----:B--2---:R-:W-:Y:S05]  /*51b0*/  @!P0 NANOSLEEP.SYNCS 0x989680 ;  /* 0x009896800000895d */ /* 0x004fea0003900000 */
[----:B------:R-:W2:Y:S02]  /*51c0*/  @!P0 SYNCS.PHASECHK.TRANS64 P0, [R0+URZ+0x31838], R39 ;  /* 0x03183827000085a7 */ /* 0x000ea400080010ff */
[----:B--2---:R-:W-:Y:S05]  /*51d0*/  @!P0 BRA `(.L_x_88) ;  /* 0xfffffffc00f08947 */ /* 0x004fea000383ffff */
[----:B------:R-:W-:Y:S05]  /*51e0*/  BRA `(.L_x_89) ;  /* 0xffffffd400607947 */ /* 0x000fea000383ffff */
.L_x_33:
[-C--:B------:R-:W-:Y:S02]  /*51f0*/  MOV R38, R3.reuse ;  /* 0x0000000300267202 */ /* 0x080fe40000000f00 */
[----:B-1----:R-:W-:-:S07]  /*5200*/  MOV R39, R3 ;  /* 0x0000000300277202 */ /* 0x002fce0000000f00 */
.L_x_90:
[----:B-1----:R1:W2:Y:S02]  /*5210*/  SYNCS.PHASECHK.TRANS64.TRYWAIT P0, [R0+URZ+0x31820], R39 ;  /* 0x03182027000075a7 */ /* 0x0022a400080011ff */
[----:B--2---:R-:W-:Y:S05]  /*5220*/  @!P0 NANOSLEEP.SYNCS 0x989680 ;  /* 0x009896800000895d */ /* 0x004fea0003900000 */
[----:B------:R-:W2:Y:S02]  /*5230*/  @!P0 SYNCS.PHASECHK.TRANS64 P0, [R0+URZ+0x31820], R39 ;  /* 0x03182027000085a7 */ /* 0x000ea400080010ff */
[----:B--2---:R-:W-:Y:S05]  /*5240*/  @!P0 BRA `(.L_x_90) ;  /* 0xfffffffc00f08947 */ /* 0x004fea000383ffff */
[----:B------:R-:W-:Y:S05]  /*5250*/  BRA `(.L_x_91) ;  /* 0xffffffd400907947 */ /* 0x000fea000383ffff */
.L_x_34:
[-C--:B------:R-:W-:Y:S02]  /*5260*/  MOV R6, R3.reuse ;  /* 0x0000000300067202 */ /* 0x080fe40000000f00 */
[----:B------:R-:W-:-:S07]  /*5270*/  MOV R7, R3 ;  /* 0x0000000300077202 */ /* 0x000fce0000000f00 */
.L_x_92:
[----:B--2---:R2:W3:Y:S02]  /*5280*/  SYNCS.PHASECHK.TRANS64.TRYWAIT P0, [R0+URZ+0x31828], R7 ;  /* 0x03182807000075a7 */ /* 0x0044e400080011ff */
[----:B---3--:R-:W-:Y:S05]  /*5290*/  @!P0 NANOSLEEP.SYNCS 0x989680 ;  /* 0x009896800000895d */ /* 0x008fea0003900000 */
[----:B------:R-:W3:Y:S02]  /*52a0*/  @!P0 SYNCS.PHASECHK.TRANS64 P0, [R0+URZ+0x31828], R7 ;  /* 0x03182807000085a7 */ /* 0x000ee400080010ff */
[----:B---3--:R-:W-:Y:S05]  /*52b0*/  @!P0 BRA `(.L_x_92) ;  /* 0xfffffffc00f08947 */ /* 0x008fea000383ffff */
[----:B------:R-:W-:Y:S05]  /*52c0*/  BRA `(.L_x_93) ;  /* 0xffffffd400f87947 */ /* 0x000fea000383ffff */
.L_x_35:
[-C--:B------:R-:W-:Y:S02]  /*52d0*/  MOV R6, R3.reuse ;  /* 0x0000000300067202 */ /* 0x080fe40000000f00 */
[----:B--2---:R-:W-:-:S07]  /*52e0*/  MOV R7, R3 ;  /* 0x0000000300077202 */ /* 0x004fce0000000f00 */
.L_x_94:
[----:B--2---:R2:W3:Y:S02]  /*52f0*/  SYNCS.PHASECHK.TRANS64.TRYWAIT P0, [R0+URZ+0x31830], R7 ;  /* 0x03183007000075a7 */ /* 0x0044e400080011ff */
[----:B---3--:R-:W-:Y:S05]  /*5300*/  @!P0 NANOSLEEP.SYNCS 0x989680 ;  /* 0x009896800000895d */ /* 0x008fea0003900000 */
[----:B------:R-:W3:Y:S02]  /*5310*/  @!P0 SYNCS.PHASECHK.TRANS64 P0, [R0+URZ+0x31830], R7 ;  /* 0x03183007000085a7 */ /* 0x000ee400080010ff */
[----:B---3--:R-:W-:Y:S05]  /*5320*/  @!P0 BRA `(.L_x_94) ;  /* 0xfffffffc00f08947 */ /* 0x008fea000383ffff */
[----:B------:R-:W-:Y:S05]  /*5330*/  BRA `(.L_x_95) ;  /* 0xffffffd800287947 */ /* 0x000fea000383ffff */
.L_x_36:
[-C--:B------:R-:W-:Y:S02]  /*5340*/  MOV R6, R3.reuse ;  /* 0x0000000300067202 */ /* 0x080fe40000000f00 */
[----:B--2---:R-:W-:-:S07]  /*5350*/  MOV R7, R3 ;  /* 0x0000000300077202 */ /* 0x004fce0000000f00 */
.L_x_96:
[----:B--2---:R2:W3:Y:S02]  /*5360*/  SYNCS.PHASECHK.TRANS64.TRYWAIT P0, [R0+URZ+0x31838], R7 ;  /* 0x03183807000075a7 */ /* 0x0044e400080011ff */
[----:B---3--:R-:W-:Y:S05]  /*5370*/  @!P0 NANOSLEEP.SYNCS 0x989680 ;  /* 0x009896800000895d */ /* 0x008fea0003900000 */
[----:B------:R-:W3:Y:S02]  /*5380*/  @!P0 SYNCS.PHASECHK.TRANS64 P0, [R0+URZ+0x31838], R7 ;  /* 0x03183807000085a7 */ /* 0x000ee400080010ff */
[----:B---3--:R-:W-:Y:S05]  /*5390*/  @!P0 BRA `(.L_x_96) ;  /* 0xfffffffc00f08947 */ /* 0x008fea000383ffff */
[----:B------:R-:W-:Y:S05]  /*53a0*/  BRA `(.L_x_97) ;  /* 0xffffffd800587947 */ /* 0x000fea000383ffff */
.L_x_40:
[----:B------:R-:W-:-:S07]  /*53b0*/  MOV R4, R5 ;  /* 0x0000000500047202 */ /* 0x000fce0000000f00 */
.L_x_98:
[----:B-1----:R1:W2:Y:S02]  /*53c0*/  SYNCS.PHASECHK.TRANS64.TRYWAIT P2, [R2+URZ+0x31860], R5 ;  /* 0x03186005020075a7 */ /* 0x0022a400080411ff */
[----:B--2---:R-:W-:Y:S05]  /*53d0*/  @!P2 NANOSLEEP.SYNCS 0x989680 ;  /* 0x009896800000a95d */ /* 0x004fea0003900000 */
[----:B------:R-:W2:Y:S02]  /*53e0*/  @!P2 SYNCS.PHASECHK.TRANS64 P2, [R2+URZ+0x31860], R5 ;  /* 0x031860050200a5a7 */ /* 0x000ea400080410ff */
[----:B--2---:R-:W-:Y:S05]  /*53f0*/  @!P2 BRA `(.L_x_98) ;  /* 0xfffffffc00f0a947 */ /* 0x004fea000383ffff */
[----:B------:R-:W-:Y:S05]  /*5400*/  BRA `(.L_x_99) ;  /* 0xffffffdc00747947 */ /* 0x000fea000383ffff */
        .weak           $__internal_0_$__cuda_sm10x_tcgen05_guardrail_trap_col_being_dealloced_not_returned_by_alloc
        .type           $__internal_0_$__cuda_sm10x_tcgen05_guardrail_trap_col_being_dealloced_not_returned_by_alloc,@function
        .size           $__internal_0_$__cuda_sm10x_tcgen05_guardrail_trap_col_being_dealloced_not_returned_by_alloc,($__internal_1_$__cuda_sm10x_tcgen05_guardrail_trap_phase_invalid_during_alloc - $__internal_0_$__cuda_sm10x_tcgen05_guardrail_trap_col_being_dealloced_not_returned_by_alloc)
$__internal_0_$__cuda_sm10x_tcgen05_guardrail_trap_col_being_dealloced_not_returned_by_alloc:
[----:B------:R-:W-:Y:S05]  /*5410*/  BPT.TRAP 0x1 ;  /* 0x000000040000795c */ /* 0x000fea0000300000 */
[----:B------:R-:W-:-:S04]  /*5420*/  HFMA2 R3, -RZ, RZ, 0, 0 ;  /* 0x00000000ff037431 */ /* 0x000fc800000001ff */
[----:B------:R-:W-:Y:S05]  /*5430*/  RET.REL.NODEC R2 `(_ZN9deep_gemm24sm100_fp8_gemm_1d1d_implILN4cute4UMMA5MajorE0ELS3_0ELj0ELj24576ELj1536ELj128ELj224ELj128ELj1ELj128ELj128ELj64ELj4ELj128ELj128ELj1ELb0ELj150ELNS_8GemmTypeE0ELb0EN7cutlass10bfloat16_tENS_16EpilogueIdentityEEEvPijjj14CUtensorMap_stS9_S9_S9_S9_) ;  /* 0xffffffa802f07950 */ /* 0x000fea0003c3ffff */
        .weak           $__internal_1_$__cuda_sm10x_tcgen05_guardrail_trap_phase_invalid_during_alloc
        .type           $__internal_1_$__cuda_sm10x_tcgen05_guardrail_trap_phase_invalid_during_alloc,@function
        .size           $__internal_1_$__cuda_sm10x_tcgen05_guardrail_trap_phase_invalid_during_alloc,($__internal_2_$__cuda_sm10x_tcgen05_guardrail_trap_unallocated_columns_being_dealloced - $__internal_1_$__cuda_sm10x_tcgen05_guardrail_trap_phase_invalid_during_alloc)
$__internal_1_$__cuda_sm10x_tcgen05_guardrail_trap_phase_invalid_during_alloc:
[----:B------:R-:W-:Y:S05]  /*5440*/  BPT.TRAP 0x1 ;  /* 0x000000040000795c */ /* 0x000fea0000300000 */
[----:B------:R-:W-:-:S04]  /*5450*/  MOV R5, 0x0 ;  /* 0x0000000000057802 */ /* 0x000fc80000000f00 */
[----:B------:R-:W-:Y:S05]  /*5460*/  RET.REL.NODEC R4 `(_ZN9deep_gemm24sm100_fp8_gemm_1d1d_implILN4cute4UMMA5MajorE0ELS3_0ELj0ELj24576ELj1536ELj128ELj224ELj128ELj1ELj128ELj128ELj64ELj4ELj128ELj128ELj1ELb0ELj150ELNS_8GemmTypeE0ELb0EN7cutlass10bfloat16_tENS_16EpilogueIdentityEEEvPijjj14CUtensorMap_stS9_S9_S9_S9_) ;  /* 0xffffffa804e47950 */ /* 0x000fea0003c3ffff */
        .weak           $__internal_2_$__cuda_sm10x_tcgen05_guardrail_trap_unallocated_columns_being_dealloced
        .type           $__internal_2_$__cuda_sm10x_tcgen05_guardrail_trap_unallocated_columns_being_dealloced,@function
        .size           $__internal_2_$__cuda_sm10x_tcgen05_guardrail_trap_unallocated_columns_being_dealloced,($__internal_3_$__cuda_sm20_div_u16 - $__internal_2_$__cuda_sm10x_tcgen05_guardrail_trap_unallocated_columns_being_dealloced)
$__internal_2_$__cuda_sm10x_tcgen05_guardrail_trap_unallocated_columns_being_dealloced:
[----:B------:R-:W-:Y:S05]  /*5470*/  BPT.TRAP 0x1 ;  /* 0x000000040000795c */ /* 0x000fea0000300000 */
[----:B------:R-:W-:-:S04]  /*5480*/  HFMA2 R3, -RZ, RZ, 0, 0 ;  /* 0x00000000ff037431 */ /* 0x000fc800000001ff */
[----:B------:R-:W-:Y:S05]  /*5490*/  RET.REL.NODEC R2 `(_ZN9deep_gemm24sm100_fp8_gemm_1d1d_implILN4cute4UMMA5MajorE0ELS3_0ELj0ELj24576ELj1536ELj128ELj224ELj128ELj1ELj128ELj128ELj64ELj4ELj128ELj128ELj1ELb0ELj150ELNS_8GemmTypeE0ELb0EN7cutlass10bfloat16_tENS_16EpilogueIdentityEEEvPijjj14CUtensorMap_stS9_S9_S9_S9_) ;  /* 0xffffffa802d87950 */ /* 0x000fea0003c3ffff */
        .weak           $__internal_3_$__cuda_sm20_div_u16
        .type           $__internal_3_$__cuda_sm20_div_u16,@function
        .size           $__internal_3_$__cuda_sm20_div_u16,(.L_x_104 - $__internal_3_$__cuda_sm20_div_u16)
$__internal_3_$__cuda_sm20_div_u16:
[----:B------:R-:W1:Y:S01]  /*54a0*/  I2F.U16 R12, R35 ;  /* 0x00000023000c7306 */ /* 0x000e620000101000 */
[----:B------:R-:W-:-:S07]  /*54b0*/  IMAD.MOV.U32 R7, RZ, RZ, 0x4b800000 ;  /* 0x4b800000ff077424 */ /* 0x000fce00078e00ff */
[----:B------:R-:W-:Y:S01]  /*54c0*/  I2F.U16.RZ R11, R11 ;  /* 0x0000000b000b7306 */ /* 0x000fe2000010d000 */
[C---:B-1----:R-:W-:Y:S02]  /*54d0*/  FSETP.GEU.AND P1, PT, |R12|.reuse, 1.175494350822287508e-38, PT ;  /* 0x008000000c00780b */ /* 0x042fe40003f2e200 */
[----:B------:R-:W-:Y:S02]  /*54e0*/  FSETP.GT.AND P2, PT, |R12|, 8.50705917302346158658e+37, PT ;  /* 0x7e8000000c00780b */ /* 0x000fe40003f44200 */
[----:B------:R-:W-:Y:S02]  /*54f0*/  FSEL R7, R7, 1, !P1 ;  /* 0x3f80000007077808 */ /* 0x000fe40004800000 */
[----:B------:R-:W-:Y:S02]  /*5500*/  ISETP.NE.U32.AND P1, PT, R35, RZ, PT ;  /* 0x000000ff2300720c */ /* 0x000fe40003f25070 */
[----:B------:R-:W-:-:S05]  /*5510*/  FSEL R7, R7, 0.25, !P2 ;  /* 0x3e80000007077808 */ /* 0x000fca0005000000 */
[----:B------:R-:W-:-:S06]  /*5520*/  FMUL R12, R12, R7 ;  /* 0x000000070c0c7220 */ /* 0x000fcc0000400000 */
[----:B------:R-:W1:Y:S02]  /*5530*/  MUFU.RCP R12, R12 ;  /* 0x0000000c000c7308 */ /* 0x000e640000001000 */
[----:B-1----:R-:W-:Y:S01]  /*5540*/  FMUL R14, R7, R12 ;  /* 0x0000000c070e7220 */ /* 0x002fe20000400000 */
[----:B------:R-:W-:-:S03]  /*5550*/  IMAD.MOV.U32 R7, RZ, RZ, 0x0 ;  /* 0x00000000ff077424 */ /* 0x000fc600078e00ff */
[----:B------:R-:W-:-:S04]  /*5560*/  VIADD R14, R14, 0x2 ;  /* 0x000000020e0e7836 */ /* 0x000fc80000000000 */
[----:B------:R-:W-:-:S04]  /*5570*/  FMUL.RZ R14, R11, R14 ;  /* 0x0000000e0b0e7220 */ /* 0x000fc8000040c000 */
[----:B------:R-:W1:Y:S02]  /*5580*/  F2I.U32.TRUNC.NTZ R36, R14 ;  /* 0x0000000e00247305 */ /* 0x000e64000020f000 */
[----:B-1----:R-:W-:Y:S02]  /*5590*/  LOP3.LUT R36, R36, 0xffff, RZ, 0xc0, !PT ;  /* 0x0000ffff24247812 */ /* 0x002fe400078ec0ff */
[----:B------:R-:W-:Y:S01]  /*55a0*/  @!P1 MOV R36, 0xffffffff ;  /* 0xffffffff00249802 */ /* 0x000fe20000000f00 */
[----:B------:R-:W-:Y:S06]  /*55b0*/  RET.REL.NODEC R6 `(_ZN9deep_gemm24sm100_fp8_gemm_1d1d_implILN4cute4UMMA5MajorE0ELS3_0ELj0ELj24576ELj1536ELj128ELj224ELj128ELj1ELj128ELj128ELj64ELj4ELj128ELj128ELj1ELb0ELj150ELNS_8GemmTypeE0ELb0EN7cutlass10bfloat16_tENS_16EpilogueIdentityEEEvPijjj14CUtensorMap_stS9_S9_S9_S9_) ;  /* 0xffffffa806907950 */ /* 0x000fec0003c3ffff */
.L_x_100:
[----:B------:R-:W-:-:S00]  /*55c0*/  BRA `(.L_x_100) ;  /* 0xfffffffc00fc7947 */ /* 0x000fc0000383ffff */
[----:B------:R-:W-:-:S00]  /*55d0*/  NOP ;  /* 0x0000000000007918 */ /* 0x000fc00000000000 */
        /* <DEDUP_REMOVED lines=10> */
.L_x_104:


//--------------------- .nv.shared._ZN9deep_gemm24sm100_fp8_gemm_1d1d_implILN4cute4UMMA5MajorE0ELS3_0ELj0ELj24576ELj1536ELj128ELj224ELj128ELj1ELj128ELj128ELj64ELj4ELj128ELj128ELj1ELb0ELj150ELNS_8GemmTypeE0ELb0EN7cutlass10bfloat16_tENS_16EpilogueIdentityEEEvPijjj14CUtensorMap_stS9_S9_S9_S9_ --------------------------
	.section	.nv.shared._ZN9deep_gemm24sm100_fp8_gemm_1d1d_implILN4cute4UMMA5MajorE0ELS3_0ELj0ELj24576ELj1536ELj128ELj224ELj128ELj1ELj128ELj128ELj64ELj4ELj128ELj128ELj1ELb0ELj150ELNS_8GemmTypeE0ELb0EN7cutlass10bfloat16_tENS_16EpilogueIdentityEEEvPijjj14CUtensorMap_stS9_S9_S9_S9_,"aw",@nobits
	.sectionflags	@""
	.align	1024
	.zero		1024


//--------------------- .nv.shared.reserved.0     --------------------------
	.section	.nv.shared.reserved.0,"aw",@nobits
	.align	8
	.weak		__nv_reservedSMEM_offset_0_alias
	.size		__nv_reservedSMEM_offset_0_alias, 0, 64
	.other		__nv_reservedSMEM_offset_0_alias,@"STO_CUDA_RESERVED_SHARED STV_DEFAULT"
__nv_reservedSMEM_offset_0_alias:
	.zero		0
.nv.shared.reserved.0:
	.zero		64
	.weak		__nv_reservedSMEM_allocation_phase
	.type		__nv_reservedSMEM_allocation_phase,@object
	.size		__nv_reservedSMEM_allocation_phase,(.L_0 - __nv_reservedSMEM_allocation_phase)
__nv_reservedSMEM_allocation_phase:
	.zero		1
.L_0:
	.zero		7
	.weak		__nv_reservedSMEM_devtool_atexit_pc
	.type		__nv_reservedSMEM_devtool_atexit_pc,@object
	.size		__nv_reservedSMEM_devtool_atexit_pc,(__nv_reservedSMEM_allocation_mask - __nv_reservedSMEM_devtool_atexit_pc)
__nv_reservedSMEM_devtool_atexit_pc:
	.zero		8
	.weak		__nv_reservedSMEM_allocation_mask
	.type		__nv_reservedSMEM_allocation_mask,@object
	.size		__nv_reservedSMEM_allocation_mask,(.L_2 - __nv_reservedSMEM_allocation_mask)
__nv_reservedSMEM_allocation_mask:
	.zero		4
.L_2:


//--------------------- .nv.global                --------------------------
	.section	.nv.global,"aw",@nobits
.nv.global:
	.type		_ZN45_INTERNAL_b1d6cb8d_9_kernel_cu_fb9e85d0_912644cute1_E,@object
	.size		_ZN45_INTERNAL_b1d6cb8d_9_kernel_cu_fb9e85d0_912644cute1_E,(_ZN45_INTERNAL_b1d6cb8d_9_kernel_cu_fb9e85d0_912644cuda3std3__45__cpo6cbeginE - _ZN45_INTERNAL_b1d6cb8d_9_kernel_cu_fb9e85d0_912644cute1_E)
_ZN45_INTERNAL_b1d6cb8d_9_kernel_cu_fb9e85d0_912644cute1_E:
	.zero		1
	.type		_ZN45_INTERNAL_b1d6cb8d_9_kernel_cu_fb9e85d0_912644cuda3std3__45__cpo6cbeginE,@object
	.size		_ZN45_INTERNAL_b1d6cb8d_9_kernel_cu_fb9e85d0_912644cuda3std3__45__cpo6cbeginE,(_ZN45_INTERNAL_b1d6cb8d_9_kernel_cu_fb9e85d0_912644cuda3std3__48in_placeE - _ZN45_INTERNAL_b1d6cb8d_9_kernel_cu_fb9e85d0_912644cuda3std3__45__cpo6cbeginE)
_ZN45_INTERNAL_b1d6cb8d_9_kernel_cu_fb9e85d0_912644cuda3std3__45__cpo6cbeginE:
	.zero		1
	.type		_ZN45_INTERNAL_b1d6cb8d_9_kernel_cu_fb9e85d0_912644cuda3std3__48in_placeE,@object
	.size		_ZN45_INTERNAL_b1d6cb8d_9_kernel_cu_fb9e85d0_912644cuda3std3__48in_placeE,(_ZN45_INTERNAL_b1d6cb8d_9_kernel_cu_fb9e85d0_912644cuda3std6ranges3__45__cpo9iter_moveE - _ZN45_INTERNAL_b1d6cb8d_9_kernel_cu_fb9e85d0_912644cuda3std3__48in_placeE)
_ZN45_INTERNAL_b1d6cb8d_9_kernel_cu_fb9e85d0_912644cuda3std3__48in_placeE:
	.zero		1
	.type		_ZN45_INTERNAL_b1d6cb8d_9_kernel_cu_fb9e85d0_912644cuda3std6ranges3__45__cpo9iter_moveE,@object
	.size		_ZN45_INTERNAL_b1d6cb8d_9_kernel_cu_fb9e85d0_912644cuda3std6ranges3__45__cpo9iter_moveE,(_ZN45_INTERNAL_b1d6cb8d_9_kernel_cu_fb9e85d0_912644cuda3std3__45__cpo5beginE - _ZN45_INTERNAL_b1d6cb8d_9_kernel_cu_fb9e85d0_912644cuda3std6ranges3__45__cpo9iter_moveE)
_ZN45_INTERNAL_b1d6cb8d_9_kernel_cu_fb9e85d0_912644cuda3std6ranges3__45__cpo9iter_moveE:
	.zero		1
	.type		_ZN45_INTERNAL_b1d6cb8d_9_kernel_cu_fb9e85d0_912644cuda3std3__45__cpo5beginE,@object
	.size		_ZN45_INTERNAL_b1d6cb8d_9_kernel_cu_fb9e85d0_912644cuda3std3__45__cpo5beginE,(_ZN45_INTERNAL_b1d6cb8d_9_kernel_cu_fb9e85d0_912644cuda3std3__447_GLOBAL__N__b1d6cb8d_9_kernel_cu_fb9e85d0_912646ignoreE - _ZN45_INTERNAL_b1d6cb8d_9_kernel_cu_fb9e85d0_912644cuda3std3__45__cpo5beginE)
_ZN45_INTERNAL_b1d6cb8d_9_kernel_cu_fb9e85d0_912644cuda3std3__45__cpo5beginE:
	.zero		1
	.type		_ZN45_INTERNAL_b1d6cb8d_9_kernel_cu_fb9e85d0_912644cuda3std3__447_GLOBAL__N__b1d6cb8d_9_kernel_cu_fb9e85d0_912646ignoreE,@object
	.size		_ZN45_INTERNAL_b1d6cb8d_9_kernel_cu_fb9e85d0_912644cuda3std3__447_GLOBAL__N__b1d6cb8d_9_kernel_cu_fb9e85d0_912646ignoreE,(_ZN45_INTERNAL_b1d6cb8d_9_kernel_cu_fb9e85d0_912644cute7productE - _ZN45_INTERNAL_b1d6cb8d_9_kernel_cu_fb9e85d0_912644cuda3std3__447_GLOBAL__N__b1d6cb8d_9_kernel_cu_fb9e85d0_912646ignoreE)
_ZN45_INTERNAL_b1d6cb8d_9_kernel_cu_fb9e85d0_912644cuda3std3__447_GLOBAL__N__b1d6cb8d_9_kernel_cu_fb9e85d0_912646ignoreE:
	.zero		1
	.type		_ZN45_INTERNAL_b1d6cb8d_9_kernel_cu_fb9e85d0_912644cute7productE,@object
	.size		_ZN45_INTERNAL_b1d6cb8d_9_kernel_cu_fb9e85d0_912644cute7productE,(_ZN45_INTERNAL_b1d6cb8d_9_kernel_cu_fb9e85d0_912644cuda3std3__45__cpo3endE - _ZN45_INTERNAL_b1d6cb8d_9_kernel_cu_fb9e85d0_912644cute7productE)
_ZN45_INTERNAL_b1d6cb8d_9_kernel_cu_fb9e85d0_912644cute7productE:
	.zero		1
	.type		_ZN45_INTERNAL_b1d6cb8d_9_kernel_cu_fb9e85d0_912644cuda3std3__45__cpo3endE,@object
	.size		_ZN45_INTERNAL_b1d6cb8d_9_kernel_cu_fb9e85d0_912644cuda3std3__45__cpo3endE,(_ZN45_INTERNAL_b1d6cb8d_9_kernel_cu_fb9e85d0_912644cuda3std3__419piecewise_constructE - _ZN45_INTERNAL_b1d6cb8d_9_kernel_cu_fb9e85d0_912644cuda3std3__45__cpo3endE)
_ZN45_INTERNAL_b1d6cb8d_9_kernel_cu_fb9e85d0_912644cuda3std3__45__cpo3endE:
	.zero		1
	.type		_ZN45_INTERNAL_b1d6cb8d_9_kernel_cu_fb9e85d0_912644cuda3std3__419piecewise_constructE,@object
	.size		_ZN45_INTERNAL_b1d6cb8d_9_kernel_cu_fb9e85d0_912644cuda3std3__419piecewise_constructE,(_ZN45_INTERNAL_b1d6cb8d_9_kernel_cu_fb9e85d0_912644cuda3std3__45__cpo4cendE - _ZN45_INTERNAL_b1d6cb8d_9_kernel_cu_fb9e85d0_912644cuda3std3__419piecewise_constructE)
_ZN45_INTERNAL_b1d6cb8d_9_kernel_cu_fb9e85d0_912644cuda3std3__419piecewise_constructE:
	.zero		1
	.type		_ZN45_INTERNAL_b1d6cb8d_9_kernel_cu_fb9e85d0_912644cuda3std3__45__cpo4cendE,@object
	.size		_ZN45_INTERNAL_b1d6cb8d_9_kernel_cu_fb9e85d0_912644cuda3std3__45__cpo4cendE,(_ZN45_INTERNAL_b1d6cb8d_9_kernel_cu_fb9e85d0_912644cuda3std6ranges3__45__cpo4swapE - _ZN45_INTERNAL_b1d6cb8d_9_kernel_cu_fb9e85d0_912644cuda3std3__45__cpo4cendE)
_ZN45_INTERNAL_b1d6cb8d_9_kernel_cu_fb9e85d0_912644cuda3std3__45__cpo4cendE:
	.zero		1
	.type		_ZN45_INTERNAL_b1d6cb8d_9_kernel_cu_fb9e85d0_912644cuda3std6ranges3__45__cpo4swapE,@object
	.size		_ZN45_INTERNAL_b1d6cb8d_9_kernel_cu_fb9e85d0_912644cuda3std6ranges3__45__cpo4swapE,(.L_10 - _ZN45_INTERNAL_b1d6cb8d_9_kernel_cu_fb9e85d0_912644cuda3std6ranges3__45__cpo4swapE)
_ZN45_INTERNAL_b1d6cb8d_9_kernel_cu_fb9e85d0_912644cuda3std6ranges3__45__cpo4swapE:
	.zero		1
.L_10:


//--------------------- .nv.constant0._ZN9deep_gemm24sm100_fp8_gemm_1d1d_implILN4cute4UMMA5MajorE0ELS3_0ELj0ELj24576ELj1536ELj128ELj224ELj128ELj1ELj128ELj128ELj64ELj4ELj128ELj128ELj1ELb0ELj150ELNS_8GemmTypeE0ELb0EN7cutlass10bfloat16_tENS_16EpilogueIdentityEEEvPijjj14CUtensorMap_stS9_S9_S9_S9_ --------------------------
	.section	.nv.constant0._ZN9deep_gemm24sm100_fp8_gemm_1d1d_implILN4cute4UMMA5MajorE0ELS3_0ELj0ELj24576ELj1536ELj128ELj224ELj128ELj1ELj128ELj128ELj64ELj4ELj128ELj128ELj1ELb0ELj150ELNS_8GemmTypeE0ELb0EN7cutlass10bfloat16_tENS_16EpilogueIdentityEEEvPijjj14CUtensorMap_stS9_S9_S9_S9_,"a",@progbits
	.sectionflags	@""
	.align	4
.nv.constant0._ZN9deep_gemm24sm100_fp8_gemm_1d1d_implILN4cute4UMMA5MajorE0ELS3_0ELj0ELj24576ELj1536ELj128ELj224ELj128ELj1ELj128ELj128ELj64ELj4ELj128ELj128ELj1ELb0ELj150ELNS_8GemmTypeE0ELb0EN7cutlass10bfloat16_tENS_16EpilogueIdentityEEEvPijjj14CUtensorMap_stS9_S9_S9_S9_:
	.zero		1600


//--------------------- SYMBOLS --------------------------

	.type		.nv.reservedSmem.offset0,@object
	.size		.nv.reservedSmem.offset0,0x4
	.type		.nv.reservedSmem.cap,@object
	.size		.nv.reservedSmem.cap,0x4
